//
// Generated by NVIDIA NVVM Compiler
//
// Compiler Build ID: CL-36424714
// Cuda compilation tools, release 13.0, V13.0.88
// Based on NVVM 20.0.0
//

.version 9.0
.target sm_100
.address_size 64

	// .globl	_Z8vec_multfPfS_i

.visible .entry _Z8vec_multfPfS_i(
	.param .f32 _Z8vec_multfPfS_i_param_0,
	.param .u64 .ptr .align 1 _Z8vec_multfPfS_i_param_1,
	.param .u64 .ptr .align 1 _Z8vec_multfPfS_i_param_2,
	.param .u32 _Z8vec_multfPfS_i_param_3
)
{
	.reg .pred 	%p<2>;
	.reg .b32 	%r<6>;
	.reg .b32 	%f<4>;
	.reg .b64 	%rd<8>;

	ld.param.f32 	%f1, [_Z8vec_multfPfS_i_param_0];
	ld.param.u64 	%rd1, [_Z8vec_multfPfS_i_param_1];
	ld.param.u64 	%rd2, [_Z8vec_multfPfS_i_param_2];
	ld.param.u32 	%r2, [_Z8vec_multfPfS_i_param_3];
	mov.u32 	%r3, %ctaid.x;
	mov.u32 	%r4, %ntid.x;
	mov.u32 	%r5, %tid.x;
	mad.lo.s32 	%r1, %r3, %r4, %r5;
	setp.ge.s32 	%p1, %r1, %r2;
	@%p1 bra 	$L__BB0_2;
	cvta.to.global.u64 	%rd3, %rd1;
	cvta.to.global.u64 	%rd4, %rd2;
	mul.wide.s32 	%rd5, %r1, 4;
	add.s64 	%rd6, %rd3, %rd5;
	ld.global.f32 	%f2, [%rd6];
	mul.f32 	%f3, %f1, %f2;
	add.s64 	%rd7, %rd4, %rd5;
	st.global.f32 	[%rd7], %f3;
$L__BB0_2:
	ret;

}
	// .globl	_Z7vec_divfPfS_i
.visible .entry _Z7vec_divfPfS_i(
	.param .f32 _Z7vec_divfPfS_i_param_0,
	.param .u64 .ptr .align 1 _Z7vec_divfPfS_i_param_1,
	.param .u64 .ptr .align 1 _Z7vec_divfPfS_i_param_2,
	.param .u32 _Z7vec_divfPfS_i_param_3
)
{
	.reg .pred 	%p<2>;
	.reg .b32 	%r<6>;
	.reg .b32 	%f<4>;
	.reg .b64 	%rd<8>;

	ld.param.f32 	%f1, [_Z7vec_divfPfS_i_param_0];
	ld.param.u64 	%rd1, [_Z7vec_divfPfS_i_param_1];
	ld.param.u64 	%rd2, [_Z7vec_divfPfS_i_param_2];
	ld.param.u32 	%r2, [_Z7vec_divfPfS_i_param_3];
	mov.u32 	%r3, %ctaid.x;
	mov.u32 	%r4, %ntid.x;
	mov.u32 	%r5, %tid.x;
	mad.lo.s32 	%r1, %r3, %r4, %r5;
	setp.ge.s32 	%p1, %r1, %r2;
	@%p1 bra 	$L__BB1_2;
	cvta.to.global.u64 	%rd3, %rd1;
	cvta.to.global.u64 	%rd4, %rd2;
	mul.wide.s32 	%rd5, %r1, 4;
	add.s64 	%rd6, %rd3, %rd5;
	ld.global.f32 	%f2, [%rd6];
	div.rn.f32 	%f3, %f2, %f1;
	add.s64 	%rd7, %rd4, %rd5;
	st.global.f32 	[%rd7], %f3;
$L__BB1_2:
	ret;

}
	// .globl	_Z15vec_reverse_divfPfS_i
.visible .entry _Z15vec_reverse_divfPfS_i(
	.param .f32 _Z15vec_reverse_divfPfS_i_param_0,
	.param .u64 .ptr .align 1 _Z15vec_reverse_divfPfS_i_param_1,
	.param .u64 .ptr .align 1 _Z15vec_reverse_divfPfS_i_param_2,
	.param .u32 _Z15vec_reverse_divfPfS_i_param_3
)
{
	.reg .pred 	%p<2>;
	.reg .b32 	%r<6>;
	.reg .b32 	%f<4>;
	.reg .b64 	%rd<8>;

	ld.param.f32 	%f1, [_Z15vec_reverse_divfPfS_i_param_0];
	ld.param.u64 	%rd1, [_Z15vec_reverse_divfPfS_i_param_1];
	ld.param.u64 	%rd2, [_Z15vec_reverse_divfPfS_i_param_2];
	ld.param.u32 	%r2, [_Z15vec_reverse_divfPfS_i_param_3];
	mov.u32 	%r3, %ctaid.x;
	mov.u32 	%r4, %ntid.x;
	mov.u32 	%r5, %tid.x;
	mad.lo.s32 	%r1, %r3, %r4, %r5;
	setp.ge.s32 	%p1, %r1, %r2;
	@%p1 bra 	$L__BB2_2;
	cvta.to.global.u64 	%rd3, %rd1;
	cvta.to.global.u64 	%rd4, %rd2;
	mul.wide.s32 	%rd5, %r1, 4;
	add.s64 	%rd6, %rd3, %rd5;
	ld.global.f32 	%f2, [%rd6];
	div.rn.f32 	%f3, %f1, %f2;
	add.s64 	%rd7, %rd4, %rd5;
	st.global.f32 	[%rd7], %f3;
$L__BB2_2:
	ret;

}
	// .globl	_Z7vec_addfPfS_i
.visible .entry _Z7vec_addfPfS_i(
	.param .f32 _Z7vec_addfPfS_i_param_0,
	.param .u64 .ptr .align 1 _Z7vec_addfPfS_i_param_1,
	.param .u64 .ptr .align 1 _Z7vec_addfPfS_i_param_2,
	.param .u32 _Z7vec_addfPfS_i_param_3
)
{
	.reg .pred 	%p<2>;
	.reg .b32 	%r<6>;
	.reg .b32 	%f<4>;
	.reg .b64 	%rd<8>;

	ld.param.f32 	%f1, [_Z7vec_addfPfS_i_param_0];
	ld.param.u64 	%rd1, [_Z7vec_addfPfS_i_param_1];
	ld.param.u64 	%rd2, [_Z7vec_addfPfS_i_param_2];
	ld.param.u32 	%r2, [_Z7vec_addfPfS_i_param_3];
	mov.u32 	%r3, %ctaid.x;
	mov.u32 	%r4, %ntid.x;
	mov.u32 	%r5, %tid.x;
	mad.lo.s32 	%r1, %r3, %r4, %r5;
	setp.ge.s32 	%p1, %r1, %r2;
	@%p1 bra 	$L__BB3_2;
	cvta.to.global.u64 	%rd3, %rd1;
	cvta.to.global.u64 	%rd4, %rd2;
	mul.wide.s32 	%rd5, %r1, 4;
	add.s64 	%rd6, %rd3, %rd5;
	ld.global.f32 	%f2, [%rd6];
	add.f32 	%f3, %f1, %f2;
	add.s64 	%rd7, %rd4, %rd5;
	st.global.f32 	[%rd7], %f3;
$L__BB3_2:
	ret;

}
	// .globl	_Z7vec_subfPfS_i
.visible .entry _Z7vec_subfPfS_i(
	.param .f32 _Z7vec_subfPfS_i_param_0,
	.param .u64 .ptr .align 1 _Z7vec_subfPfS_i_param_1,
	.param .u64 .ptr .align 1 _Z7vec_subfPfS_i_param_2,
	.param .u32 _Z7vec_subfPfS_i_param_3
)
{
	.reg .pred 	%p<2>;
	.reg .b32 	%r<6>;
	.reg .b32 	%f<4>;
	.reg .b64 	%rd<8>;

	ld.param.f32 	%f1, [_Z7vec_subfPfS_i_param_0];
	ld.param.u64 	%rd1, [_Z7vec_subfPfS_i_param_1];
	ld.param.u64 	%rd2, [_Z7vec_subfPfS_i_param_2];
	ld.param.u32 	%r2, [_Z7vec_subfPfS_i_param_3];
	mov.u32 	%r3, %ctaid.x;
	mov.u32 	%r4, %ntid.x;
	mov.u32 	%r5, %tid.x;
	mad.lo.s32 	%r1, %r3, %r4, %r5;
	setp.ge.s32 	%p1, %r1, %r2;
	@%p1 bra 	$L__BB4_2;
	cvta.to.global.u64 	%rd3, %rd1;
	cvta.to.global.u64 	%rd4, %rd2;
	mul.wide.s32 	%rd5, %r1, 4;
	add.s64 	%rd6, %rd3, %rd5;
	ld.global.f32 	%f2, [%rd6];
	sub.f32 	%f3, %f2, %f1;
	add.s64 	%rd7, %rd4, %rd5;
	st.global.f32 	[%rd7], %f3;
$L__BB4_2:
	ret;

}
	// .globl	_Z9vec_equalfPfS_i
.visible .entry _Z9vec_equalfPfS_i(
	.param .f32 _Z9vec_equalfPfS_i_param_0,
	.param .u64 .ptr .align 1 _Z9vec_equalfPfS_i_param_1,
	.param .u64 .ptr .align 1 _Z9vec_equalfPfS_i_param_2,
	.param .u32 _Z9vec_equalfPfS_i_param_3
)
{
	.reg .pred 	%p<3>;
	.reg .b32 	%r<6>;
	.reg .b32 	%f<4>;
	.reg .b64 	%rd<8>;

	ld.param.f32 	%f1, [_Z9vec_equalfPfS_i_param_0];
	ld.param.u64 	%rd1, [_Z9vec_equalfPfS_i_param_1];
	ld.param.u64 	%rd2, [_Z9vec_equalfPfS_i_param_2];
	ld.param.u32 	%r2, [_Z9vec_equalfPfS_i_param_3];
	mov.u32 	%r3, %ctaid.x;
	mov.u32 	%r4, %ntid.x;
	mov.u32 	%r5, %tid.x;
	mad.lo.s32 	%r1, %r3, %r4, %r5;
	setp.ge.s32 	%p1, %r1, %r2;
	@%p1 bra 	$L__BB5_2;
	cvta.to.global.u64 	%rd3, %rd1;
	cvta.to.global.u64 	%rd4, %rd2;
	mul.wide.s32 	%rd5, %r1, 4;
	add.s64 	%rd6, %rd3, %rd5;
	ld.global.f32 	%f2, [%rd6];
	setp.eq.f32 	%p2, %f2, %f1;
	selp.f32 	%f3, 0f3F800000, 0f00000000, %p2;
	add.s64 	%rd7, %rd4, %rd5;
	st.global.f32 	[%rd7], %f3;
$L__BB5_2:
	ret;

}
	// .globl	_Z8vec_difffPfS_i
.visible .entry _Z8vec_difffPfS_i(
	.param .f32 _Z8vec_difffPfS_i_param_0,
	.param .u64 .ptr .align 1 _Z8vec_difffPfS_i_param_1,
	.param .u64 .ptr .align 1 _Z8vec_difffPfS_i_param_2,
	.param .u32 _Z8vec_difffPfS_i_param_3
)
{
	.reg .pred 	%p<3>;
	.reg .b32 	%r<6>;
	.reg .b32 	%f<4>;
	.reg .b64 	%rd<8>;

	ld.param.f32 	%f1, [_Z8vec_difffPfS_i_param_0];
	ld.param.u64 	%rd1, [_Z8vec_difffPfS_i_param_1];
	ld.param.u64 	%rd2, [_Z8vec_difffPfS_i_param_2];
	ld.param.u32 	%r2, [_Z8vec_difffPfS_i_param_3];
	mov.u32 	%r3, %ctaid.x;
	mov.u32 	%r4, %ntid.x;
	mov.u32 	%r5, %tid.x;
	mad.lo.s32 	%r1, %r3, %r4, %r5;
	setp.ge.s32 	%p1, %r1, %r2;
	@%p1 bra 	$L__BB6_2;
	cvta.to.global.u64 	%rd3, %rd1;
	cvta.to.global.u64 	%rd4, %rd2;
	mul.wide.s32 	%rd5, %r1, 4;
	add.s64 	%rd6, %rd3, %rd5;
	ld.global.f32 	%f2, [%rd6];
	setp.neu.f32 	%p2, %f2, %f1;
	selp.f32 	%f3, 0f3F800000, 0f00000000, %p2;
	add.s64 	%rd7, %rd4, %rd5;
	st.global.f32 	[%rd7], %f3;
$L__BB6_2:
	ret;

}
	// .globl	_Z10vec_higherfPfS_i
.visible .entry _Z10vec_higherfPfS_i(
	.param .f32 _Z10vec_higherfPfS_i_param_0,
	.param .u64 .ptr .align 1 _Z10vec_higherfPfS_i_param_1,
	.param .u64 .ptr .align 1 _Z10vec_higherfPfS_i_param_2,
	.param .u32 _Z10vec_higherfPfS_i_param_3
)
{
	.reg .pred 	%p<3>;
	.reg .b32 	%r<6>;
	.reg .b32 	%f<4>;
	.reg .b64 	%rd<8>;

	ld.param.f32 	%f1, [_Z10vec_higherfPfS_i_param_0];
	ld.param.u64 	%rd1, [_Z10vec_higherfPfS_i_param_1];
	ld.param.u64 	%rd2, [_Z10vec_higherfPfS_i_param_2];
	ld.param.u32 	%r2, [_Z10vec_higherfPfS_i_param_3];
	mov.u32 	%r3, %ctaid.x;
	mov.u32 	%r4, %ntid.x;
	mov.u32 	%r5, %tid.x;
	mad.lo.s32 	%r1, %r3, %r4, %r5;
	setp.ge.s32 	%p1, %r1, %r2;
	@%p1 bra 	$L__BB7_2;
	cvta.to.global.u64 	%rd3, %rd1;
	cvta.to.global.u64 	%rd4, %rd2;
	mul.wide.s32 	%rd5, %r1, 4;
	add.s64 	%rd6, %rd3, %rd5;
	ld.global.f32 	%f2, [%rd6];
	setp.gt.f32 	%p2, %f2, %f1;
	selp.f32 	%f3, 0f3F800000, 0f00000000, %p2;
	add.s64 	%rd7, %rd4, %rd5;
	st.global.f32 	[%rd7], %f3;
$L__BB7_2:
	ret;

}
	// .globl	_Z13vec_higher_eqfPfS_i
.visible .entry _Z13vec_higher_eqfPfS_i(
	.param .f32 _Z13vec_higher_eqfPfS_i_param_0,
	.param .u64 .ptr .align 1 _Z13vec_higher_eqfPfS_i_param_1,
	.param .u64 .ptr .align 1 _Z13vec_higher_eqfPfS_i_param_2,
	.param .u32 _Z13vec_higher_eqfPfS_i_param_3
)
{
	.reg .pred 	%p<3>;
	.reg .b32 	%r<6>;
	.reg .b32 	%f<4>;
	.reg .b64 	%rd<8>;

	ld.param.f32 	%f1, [_Z13vec_higher_eqfPfS_i_param_0];
	ld.param.u64 	%rd1, [_Z13vec_higher_eqfPfS_i_param_1];
	ld.param.u64 	%rd2, [_Z13vec_higher_eqfPfS_i_param_2];
	ld.param.u32 	%r2, [_Z13vec_higher_eqfPfS_i_param_3];
	mov.u32 	%r3, %ctaid.x;
	mov.u32 	%r4, %ntid.x;
	mov.u32 	%r5, %tid.x;
	mad.lo.s32 	%r1, %r3, %r4, %r5;
	setp.ge.s32 	%p1, %r1, %r2;
	@%p1 bra 	$L__BB8_2;
	cvta.to.global.u64 	%rd3, %rd1;
	cvta.to.global.u64 	%rd4, %rd2;
	mul.wide.s32 	%rd5, %r1, 4;
	add.s64 	%rd6, %rd3, %rd5;
	ld.global.f32 	%f2, [%rd6];
	setp.ge.f32 	%p2, %f2, %f1;
	selp.f32 	%f3, 0f3F800000, 0f00000000, %p2;
	add.s64 	%rd7, %rd4, %rd5;
	st.global.f32 	[%rd7], %f3;
$L__BB8_2:
	ret;

}
	// .globl	_Z9vec_minorfPfS_i
.visible .entry _Z9vec_minorfPfS_i(
	.param .f32 _Z9vec_minorfPfS_i_param_0,
	.param .u64 .ptr .align 1 _Z9vec_minorfPfS_i_param_1,
	.param .u64 .ptr .align 1 _Z9vec_minorfPfS_i_param_2,
	.param .u32 _Z9vec_minorfPfS_i_param_3
)
{
	.reg .pred 	%p<3>;
	.reg .b32 	%r<6>;
	.reg .b32 	%f<4>;
	.reg .b64 	%rd<8>;

	ld.param.f32 	%f1, [_Z9vec_minorfPfS_i_param_0];
	ld.param.u64 	%rd1, [_Z9vec_minorfPfS_i_param_1];
	ld.param.u64 	%rd2, [_Z9vec_minorfPfS_i_param_2];
	ld.param.u32 	%r2, [_Z9vec_minorfPfS_i_param_3];
	mov.u32 	%r3, %ctaid.x;
	mov.u32 	%r4, %ntid.x;
	mov.u32 	%r5, %tid.x;
	mad.lo.s32 	%r1, %r3, %r4, %r5;
	setp.ge.s32 	%p1, %r1, %r2;
	@%p1 bra 	$L__BB9_2;
	cvta.to.global.u64 	%rd3, %rd1;
	cvta.to.global.u64 	%rd4, %rd2;
	mul.wide.s32 	%rd5, %r1, 4;
	add.s64 	%rd6, %rd3, %rd5;
	ld.global.f32 	%f2, [%rd6];
	setp.lt.f32 	%p2, %f2, %f1;
	selp.f32 	%f3, 0f3F800000, 0f00000000, %p2;
	add.s64 	%rd7, %rd4, %rd5;
	st.global.f32 	[%rd7], %f3;
$L__BB9_2:
	ret;

}
	// .globl	_Z12vec_minor_eqfPfS_i
.visible .entry _Z12vec_minor_eqfPfS_i(
	.param .f32 _Z12vec_minor_eqfPfS_i_param_0,
	.param .u64 .ptr .align 1 _Z12vec_minor_eqfPfS_i_param_1,
	.param .u64 .ptr .align 1 _Z12vec_minor_eqfPfS_i_param_2,
	.param .u32 _Z12vec_minor_eqfPfS_i_param_3
)
{
	.reg .pred 	%p<3>;
	.reg .b32 	%r<6>;
	.reg .b32 	%f<4>;
	.reg .b64 	%rd<8>;

	ld.param.f32 	%f1, [_Z12vec_minor_eqfPfS_i_param_0];
	ld.param.u64 	%rd1, [_Z12vec_minor_eqfPfS_i_param_1];
	ld.param.u64 	%rd2, [_Z12vec_minor_eqfPfS_i_param_2];
	ld.param.u32 	%r2, [_Z12vec_minor_eqfPfS_i_param_3];
	mov.u32 	%r3, %ctaid.x;
	mov.u32 	%r4, %ntid.x;
	mov.u32 	%r5, %tid.x;
	mad.lo.s32 	%r1, %r3, %r4, %r5;
	setp.ge.s32 	%p1, %r1, %r2;
	@%p1 bra 	$L__BB10_2;
	cvta.to.global.u64 	%rd3, %rd1;
	cvta.to.global.u64 	%rd4, %rd2;
	mul.wide.s32 	%rd5, %r1, 4;
	add.s64 	%rd6, %rd3, %rd5;
	ld.global.f32 	%f2, [%rd6];
	setp.le.f32 	%p2, %f2, %f1;
	selp.f32 	%f3, 0f3F800000, 0f00000000, %p2;
	add.s64 	%rd7, %rd4, %rd5;
	st.global.f32 	[%rd7], %f3;
$L__BB10_2:
	ret;

}


// ===== COMPILED SASS (sm_100) =====

	.target	sm_100

	.elftype	@"ET_EXEC"


//--------------------- .note.nv.tkinfo           --------------------------
	.section	.note.nv.tkinfo,"",@"SHT_NOTE"
	.sectionflags	@"SHF_NOTE_NV_TKINFO"
	.tkinfo
        /*0018*/ 	.word	0x00000002
        /*0030*/ 	.string	""
        /*0030*/ 	.string	"ptxas"
        /*0030*/ 	.string	"Cuda compilation tools, release 13.0, V13.0.88"
        /*0030*/ 	.string	"Build cuda_13.0.r13.0/compiler.36424714_0"
        /*0030*/ 	.string	"-arch sm_100 -m 64 "



//--------------------- .note.nv.cuinfo           --------------------------
	.section	.note.nv.cuinfo,"",@"SHT_NOTE"
	.sectionflags	@"SHF_NOTE_NV_CUINFO"
        /*0018*/ 	.short	0x0002
        /*001a*/ 	.short	0x0064
        /*001c*/ 	.short	0x0082
	.zero		2


//--------------------- .nv.info                  --------------------------
	.section	.nv.info,"",@"SHT_CUDA_INFO"
	.align	4


	//----- nvinfo : EIATTR_REGCOUNT
	.align		4
        /*0000*/ 	.byte	0x04, 0x2f
        /*0002*/ 	.short	(.L_1 - .L_0)
	.align		4
.L_0:
        /*0004*/ 	.word	index@(_Z8vec_multfPfS_i)
        /*0008*/ 	.word	0x0000000a


	//----- nvinfo : EIATTR_FRAME_SIZE
	.align		4
.L_1:
        /*000c*/ 	.byte	0x04, 0x11
        /*000e*/ 	.short	(.L_3 - .L_2)
	.align		4
.L_2:
        /*0010*/ 	.word	index@(_Z8vec_multfPfS_i)
        /*0014*/ 	.word	0x00000000


	//----- nvinfo : EIATTR_REGCOUNT
	.align		4
.L_3:
        /*0018*/ 	.byte	0x04, 0x2f
        /*001a*/ 	.short	(.L_5 - .L_4)
	.align		4
.L_4:
        /*001c*/ 	.word	index@(_Z7vec_divfPfS_i)
        /*0020*/ 	.word	0x00000010


	//----- nvinfo : EIATTR_FRAME_SIZE
	.align		4
.L_5:
        /*0024*/ 	.byte	0x04, 0x11
        /*0026*/ 	.short	(.L_7 - .L_6)
	.align		4
.L_6:
        /*0028*/ 	.word	index@($__internal_1_$__cuda_sm3x_div_rn_noftz_f32_slowpath)
        /*002c*/ 	.word	0x00000000


	//----- nvinfo : EIATTR_FRAME_SIZE
	.align		4
.L_7:
        /*0030*/ 	.byte	0x04, 0x11
        /*0032*/ 	.short	(.L_9 - .L_8)
	.align		4
.L_8:
        /*0034*/ 	.word	index@(_Z7vec_divfPfS_i)
        /*0038*/ 	.word	0x00000000


	//----- nvinfo : EIATTR_REGCOUNT
	.align		4
.L_9:
        /*003c*/ 	.byte	0x04, 0x2f
        /*003e*/ 	.short	(.L_11 - .L_10)
	.align		4
.L_10:
        /*0040*/ 	.word	index@(_Z15vec_reverse_divfPfS_i)
        /*0044*/ 	.word	0x00000010


	//----- nvinfo : EIATTR_FRAME_SIZE
	.align		4
.L_11:
        /*0048*/ 	.byte	0x04, 0x11
        /*004a*/ 	.short	(.L_13 - .L_12)
	.align		4
.L_12:
        /*004c*/ 	.word	index@($__internal_0_$__cuda_sm3x_div_rn_noftz_f32_slowpath)
        /*0050*/ 	.word	0x00000000


	//----- nvinfo : EIATTR_FRAME_SIZE
	.align		4
.L_13:
        /*0054*/ 	.byte	0x04, 0x11
        /*0056*/ 	.short	(.L_15 - .L_14)
	.align		4
.L_14:
        /*0058*/ 	.word	index@(_Z15vec_reverse_divfPfS_i)
        /*005c*/ 	.word	0x00000000


	//----- nvinfo : EIATTR_REGCOUNT
	.align		4
.L_15:
        /*0060*/ 	.byte	0x04, 0x2f
        /*0062*/ 	.short	(.L_17 - .L_16)
	.align		4
.L_16:
        /*0064*/ 	.word	index@(_Z7vec_addfPfS_i)
        /*0068*/ 	.word	0x0000000a


	//----- nvinfo : EIATTR_FRAME_SIZE
	.align		4
.L_17:
        /*006c*/ 	.byte	0x04, 0x11
        /*006e*/ 	.short	(.L_19 - .L_18)
	.align		4
.L_18:
        /*0070*/ 	.word	index@(_Z7vec_addfPfS_i)
        /*0074*/ 	.word	0x00000000


	//----- nvinfo : EIATTR_REGCOUNT
	.align		4
.L_19:
        /*0078*/ 	.byte	0x04, 0x2f
        /*007a*/ 	.short	(.L_21 - .L_20)
	.align		4
.L_20:
        /*007c*/ 	.word	index@(_Z7vec_subfPfS_i)
        /*0080*/ 	.word	0x0000000a


	//----- nvinfo : EIATTR_FRAME_SIZE
	.align		4
.L_21:
        /*0084*/ 	.byte	0x04, 0x11
        /*0086*/ 	.short	(.L_23 - .L_22)
	.align		4
.L_22:
        /*0088*/ 	.word	index@(_Z7vec_subfPfS_i)
        /*008c*/ 	.word	0x00000000


	//----- nvinfo : EIATTR_REGCOUNT
	.align		4
.L_23:
        /*0090*/ 	.byte	0x04, 0x2f
        /*0092*/ 	.short	(.L_25 - .L_24)
	.align		4
.L_24:
        /*0094*/ 	.word	index@(_Z9vec_equalfPfS_i)
        /*0098*/ 	.word	0x0000000a


	//----- nvinfo : EIATTR_FRAME_SIZE
	.align		4
.L_25:
        /*009c*/ 	.byte	0x04, 0x11
        /*009e*/ 	.short	(.L_27 - .L_26)
	.align		4
.L_26:
        /*00a0*/ 	.word	index@(_Z9vec_equalfPfS_i)
        /*00a4*/ 	.word	0x00000000


	//----- nvinfo : EIATTR_REGCOUNT
	.align		4
.L_27:
        /*00a8*/ 	.byte	0x04, 0x2f
        /*00aa*/ 	.short	(.L_29 - .L_28)
	.align		4
.L_28:
        /*00ac*/ 	.word	index@(_Z8vec_difffPfS_i)
        /*00b0*/ 	.word	0x0000000a


	//----- nvinfo : EIATTR_FRAME_SIZE
	.align		4
.L_29:
        /*00b4*/ 	.byte	0x04, 0x11
        /*00b6*/ 	.short	(.L_31 - .L_30)
	.align		4
.L_30:
        /*00b8*/ 	.word	index@(_Z8vec_difffPfS_i)
        /*00bc*/ 	.word	0x00000000


	//----- nvinfo : EIATTR_REGCOUNT
	.align		4
.L_31:
        /*00c0*/ 	.byte	0x04, 0x2f
        /*00c2*/ 	.short	(.L_33 - .L_32)
	.align		4
.L_32:
        /*00c4*/ 	.word	index@(_Z10vec_higherfPfS_i)
        /*00c8*/ 	.word	0x0000000a


	//----- nvinfo : EIATTR_FRAME_SIZE
	.align		4
.L_33:
        /*00cc*/ 	.byte	0x04, 0x11
        /*00ce*/ 	.short	(.L_35 - .L_34)
	.align		4
.L_34:
        /*00d0*/ 	.word	index@(_Z10vec_higherfPfS_i)
        /*00d4*/ 	.word	0x00000000


	//----- nvinfo : EIATTR_REGCOUNT
	.align		4
.L_35:
        /*00d8*/ 	.byte	0x04, 0x2f
        /*00da*/ 	.short	(.L_37 - .L_36)
	.align		4
.L_36:
        /*00dc*/ 	.word	index@(_Z13vec_higher_eqfPfS_i)
        /*00e0*/ 	.word	0x0000000a


	//----- nvinfo : EIATTR_FRAME_SIZE
	.align		4
.L_37:
        /*00e4*/ 	.byte	0x04, 0x11
        /*00e6*/ 	.short	(.L_39 - .L_38)
	.align		4
.L_38:
        /*00e8*/ 	.word	index@(_Z13vec_higher_eqfPfS_i)
        /*00ec*/ 	.word	0x00000000


	//----- nvinfo : EIATTR_REGCOUNT
	.align		4
.L_39:
        /*00f0*/ 	.byte	0x04, 0x2f
        /*00f2*/ 	.short	(.L_41 - .L_40)
	.align		4
.L_40:
        /*00f4*/ 	.word	index@(_Z9vec_minorfPfS_i)
        /*00f8*/ 	.word	0x0000000a


	//----- nvinfo : EIATTR_FRAME_SIZE
	.align		4
.L_41:
        /*00fc*/ 	.byte	0x04, 0x11
        /*00fe*/ 	.short	(.L_43 - .L_42)
	.align		4
.L_42:
        /*0100*/ 	.word	index@(_Z9vec_minorfPfS_i)
        /*0104*/ 	.word	0x00000000


	//----- nvinfo : EIATTR_REGCOUNT
	.align		4
.L_43:
        /*0108*/ 	.byte	0x04, 0x2f
        /*010a*/ 	.short	(.L_45 - .L_44)
	.align		4
.L_44:
        /*010c*/ 	.word	index@(_Z12vec_minor_eqfPfS_i)
        /*0110*/ 	.word	0x0000000a


	//----- nvinfo : EIATTR_FRAME_SIZE
	.align		4
.L_45:
        /*0114*/ 	.byte	0x04, 0x11
        /*0116*/ 	.short	(.L_47 - .L_46)
	.align		4
.L_46:
        /*0118*/ 	.word	index@(_Z12vec_minor_eqfPfS_i)
        /*011c*/ 	.word	0x00000000


	//----- nvinfo : EIATTR_MIN_STACK_SIZE
	.align		4
.L_47:
        /*0120*/ 	.byte	0x04, 0x12
        /*0122*/ 	.short	(.L_49 - .L_48)
	.align		4
.L_48:
        /*0124*/ 	.word	index@(_Z12vec_minor_eqfPfS_i)
        /*0128*/ 	.word	0x00000000


	//----- nvinfo : EIATTR_MIN_STACK_SIZE
	.align		4
.L_49:
        /*012c*/ 	.byte	0x04, 0x12
        /*012e*/ 	.short	(.L_51 - .L_50)
	.align		4
.L_50:
        /*0130*/ 	.word	index@(_Z9vec_minorfPfS_i)
        /*0134*/ 	.word	0x00000000


	//----- nvinfo : EIATTR_MIN_STACK_SIZE
	.align		4
.L_51:
        /*0138*/ 	.byte	0x04, 0x12
        /*013a*/ 	.short	(.L_53 - .L_52)
	.align		4
.L_52:
        /*013c*/ 	.word	index@(_Z13vec_higher_eqfPfS_i)
        /*0140*/ 	.word	0x00000000


	//----- nvinfo : EIATTR_MIN_STACK_SIZE
	.align		4
.L_53:
        /*0144*/ 	.byte	0x04, 0x12
        /*0146*/ 	.short	(.L_55 - .L_54)
	.align		4
.L_54:
        /*0148*/ 	.word	index@(_Z10vec_higherfPfS_i)
        /*014c*/ 	.word	0x00000000


	//----- nvinfo : EIATTR_MIN_STACK_SIZE
	.align		4
.L_55:
        /*0150*/ 	.byte	0x04, 0x12
        /*0152*/ 	.short	(.L_57 - .L_56)
	.align		4
.L_56:
        /*0154*/ 	.word	index@(_Z8vec_difffPfS_i)
        /*0158*/ 	.word	0x00000000


	//----- nvinfo : EIATTR_MIN_STACK_SIZE
	.align		4
.L_57:
        /*015c*/ 	.byte	0x04, 0x12
        /*015e*/ 	.short	(.L_59 - .L_58)
	.align		4
.L_58:
        /*0160*/ 	.word	index@(_Z9vec_equalfPfS_i)
        /*0164*/ 	.word	0x00000000


	//----- nvinfo : EIATTR_MIN_STACK_SIZE
	.align		4
.L_59:
        /*0168*/ 	.byte	0x04, 0x12
        /*016a*/ 	.short	(.L_61 - .L_60)
	.align		4
.L_60:
        /*016c*/ 	.word	index@(_Z7vec_subfPfS_i)
        /*0170*/ 	.word	0x00000000


	//----- nvinfo : EIATTR_MIN_STACK_SIZE
	.align		4
.L_61:
        /*0174*/ 	.byte	0x04, 0x12
        /*0176*/ 	.short	(.L_63 - .L_62)
	.align		4
.L_62:
        /*0178*/ 	.word	index@(_Z7vec_addfPfS_i)
        /*017c*/ 	.word	0x00000000


	//----- nvinfo : EIATTR_MIN_STACK_SIZE
	.align		4
.L_63:
        /*0180*/ 	.byte	0x04, 0x12
        /*0182*/ 	.short	(.L_65 - .L_64)
	.align		4
.L_64:
        /*0184*/ 	.word	index@(_Z15vec_reverse_divfPfS_i)
        /*0188*/ 	.word	0x00000000


	//----- nvinfo : EIATTR_MIN_STACK_SIZE
	.align		4
.L_65:
        /*018c*/ 	.byte	0x04, 0x12
        /*018e*/ 	.short	(.L_67 - .L_66)
	.align		4
.L_66:
        /*0190*/ 	.word	index@(_Z7vec_divfPfS_i)
        /*0194*/ 	.word	0x00000000


	//----- nvinfo : EIATTR_MIN_STACK_SIZE
	.align		4
.L_67:
        /*0198*/ 	.byte	0x04, 0x12
        /*019a*/ 	.short	(.L_69 - .L_68)
	.align		4
.L_68:
        /*019c*/ 	.word	index@(_Z8vec_multfPfS_i)
        /*01a0*/ 	.word	0x00000000
.L_69:


//--------------------- .nv.compat                --------------------------
	.section	.nv.compat,"",@"SHT_CUDA_COMPAT_INFO"
	.align	4
        /*0000*/ 	.byte	0x02, 0x09, 0x00, 0x00, 0x02, 0x02, 0x01, 0x00, 0x02, 0x05, 0x05, 0x00, 0x03, 0x07, 0x01, 0x01
        /*0010*/ 	.byte	0x02, 0x03, 0x00, 0x00, 0x02, 0x06, 0x01, 0x00, 0x04, 0x0b, 0x08, 0x00, 0x01, 0x00, 0x00, 0x00
        /*0020*/ 	.byte	0x00, 0x00, 0x00, 0x00


//--------------------- .nv.info._Z12vec_minor_eqfPfS_i --------------------------
	.section	.nv.info._Z12vec_minor_eqfPfS_i,"",@"SHT_CUDA_INFO"
	.sectionflags	@""
	.align	4


	//----- nvinfo : EIATTR_CUDA_API_VERSION
	.align		4
        /*0000*/ 	.byte	0x04, 0x37
        /*0002*/ 	.short	(.L_71 - .L_70)
.L_70:
        /*0004*/ 	.word	0x00000082


	//----- nvinfo : EIATTR_KPARAM_INFO
	.align		4
.L_71:
        /*0008*/ 	.byte	0x04, 0x17
        /*000a*/ 	.short	(.L_73 - .L_72)
.L_72:
        /*000c*/ 	.word	0x00000000
        /*0010*/ 	.short	0x0003
        /*0012*/ 	.short	0x0018
        /*0014*/ 	.byte	0x00, 0xf0, 0x11, 0x00


	//----- nvinfo : EIATTR_KPARAM_INFO
	.align		4
.L_73:
        /*0018*/ 	.byte	0x04, 0x17
        /*001a*/ 	.short	(.L_75 - .L_74)
.L_74:
        /*001c*/ 	.word	0x00000000
        /*0020*/ 	.short	0x0002
        /*0022*/ 	.short	0x0010
        /*0024*/ 	.byte	0x00, 0xf5, 0x21, 0x00


	//----- nvinfo : EIATTR_KPARAM_INFO
	.align		4
.L_75:
        /*0028*/ 	.byte	0x04, 0x17
        /*002a*/ 	.short	(.L_77 - .L_76)
.L_76:
        /*002c*/ 	.word	0x00000000
        /*0030*/ 	.short	0x0001
        /*0032*/ 	.short	0x0008
        /*0034*/ 	.byte	0x00, 0xf5, 0x21, 0x00


	//----- nvinfo : EIATTR_KPARAM_INFO
	.align		4
.L_77:
        /*0038*/ 	.byte	0x04, 0x17
        /*003a*/ 	.short	(.L_79 - .L_78)
.L_78:
        /*003c*/ 	.word	0x00000000
        /*0040*/ 	.short	0x0000
        /*0042*/ 	.short	0x0000
        /*0044*/ 	.byte	0x00, 0xf0, 0x11, 0x00


	//----- nvinfo : EIATTR_SPARSE_MMA_MASK
	.align		4
.L_79:
        /*0048*/ 	.byte	0x03, 0x50
        /*004a*/ 	.short	0x0000


	//----- nvinfo : EIATTR_MAXREG_COUNT
	.align		4
        /*004c*/ 	.byte	0x03, 0x1b
        /*004e*/ 	.short	0x00ff


	//----- nvinfo : EIATTR_MERCURY_ISA_VERSION
	.align		4
        /*0050*/ 	.byte	0x03, 0x5f
        /*0052*/ 	.short	0x0101


	//----- nvinfo : EIATTR_VRC_CTA_INIT_COUNT
	.align		4
        /*0054*/ 	.byte	0x02, 0x4a
	.zero		1
	.zero		1


	//----- nvinfo : EIATTR_EXIT_INSTR_OFFSETS
	.align		4
        /*0058*/ 	.byte	0x04, 0x1c
        /*005a*/ 	.short	(.L_81 - .L_80)


	//   ....[0]....
.L_80:
        /*005c*/ 	.word	0x00000070


	//   ....[1]....
        /*0060*/ 	.word	0x00000110


	//----- nvinfo : EIATTR_CBANK_PARAM_SIZE
	.align		4
.L_81:
        /*0064*/ 	.byte	0x03, 0x19
        /*0066*/ 	.short	0x001c


	//----- nvinfo : EIATTR_PARAM_CBANK
	.align		4
        /*0068*/ 	.byte	0x04, 0x0a
        /*006a*/ 	.short	(.L_83 - .L_82)
	.align		4
.L_82:
        /*006c*/ 	.word	index@(.nv.constant0._Z12vec_minor_eqfPfS_i)
        /*0070*/ 	.short	0x0380
        /*0072*/ 	.short	0x001c


	//----- nvinfo : EIATTR_SW_WAR
	.align		4
.L_83:
        /*0074*/ 	.byte	0x04, 0x36
        /*0076*/ 	.short	(.L_85 - .L_84)
.L_84:
        /*0078*/ 	.word	0x00000008
.L_85:


//--------------------- .nv.info._Z9vec_minorfPfS_i --------------------------
	.section	.nv.info._Z9vec_minorfPfS_i,"",@"SHT_CUDA_INFO"
	.sectionflags	@""
	.align	4


	//----- nvinfo : EIATTR_CUDA_API_VERSION
	.align		4
        /*0000*/ 	.byte	0x04, 0x37
        /*0002*/ 	.short	(.L_87 - .L_86)
.L_86:
        /*0004*/ 	.word	0x00000082


	//----- nvinfo : EIATTR_KPARAM_INFO
	.align		4
.L_87:
        /*0008*/ 	.byte	0x04, 0x17
        /*000a*/ 	.short	(.L_89 - .L_88)
.L_88:
        /*000c*/ 	.word	0x00000000
        /*0010*/ 	.short	0x0003
        /*0012*/ 	.short	0x0018
        /*0014*/ 	.byte	0x00, 0xf0, 0x11, 0x00


	//----- nvinfo : EIATTR_KPARAM_INFO
	.align		4
.L_89:
        /*0018*/ 	.byte	0x04, 0x17
        /*001a*/ 	.short	(.L_91 - .L_90)
.L_90:
        /*001c*/ 	.word	0x00000000
        /*0020*/ 	.short	0x0002
        /*0022*/ 	.short	0x0010
        /*0024*/ 	.byte	0x00, 0xf5, 0x21, 0x00


	//----- nvinfo : EIATTR_KPARAM_INFO
	.align		4
.L_91:
        /*0028*/ 	.byte	0x04, 0x17
        /*002a*/ 	.short	(.L_93 - .L_92)
.L_92:
        /*002c*/ 	.word	0x00000000
        /*0030*/ 	.short	0x0001
        /*0032*/ 	.short	0x0008
        /*0034*/ 	.byte	0x00, 0xf5, 0x21, 0x00


	//----- nvinfo : EIATTR_KPARAM_INFO
	.align		4
.L_93:
        /*0038*/ 	.byte	0x04, 0x17
        /*003a*/ 	.short	(.L_95 - .L_94)
.L_94:
        /*003c*/ 	.word	0x00000000
        /*0040*/ 	.short	0x0000
        /*0042*/ 	.short	0x0000
        /*0044*/ 	.byte	0x00, 0xf0, 0x11, 0x00


	//----- nvinfo : EIATTR_SPARSE_MMA_MASK
	.align		4
.L_95:
        /*0048*/ 	.byte	0x03, 0x50
        /*004a*/ 	.short	0x0000


	//----- nvinfo : EIATTR_MAXREG_COUNT
	.align		4
        /*004c*/ 	.byte	0x03, 0x1b
        /*004e*/ 	.short	0x00ff


	//----- nvinfo : EIATTR_MERCURY_ISA_VERSION
	.align		4
        /*0050*/ 	.byte	0x03, 0x5f
        /*0052*/ 	.short	0x0101


	//----- nvinfo : EIATTR_VRC_CTA_INIT_COUNT
	.align		4
        /*0054*/ 	.byte	0x02, 0x4a
	.zero		1
	.zero		1


	//----- nvinfo : EIATTR_EXIT_INSTR_OFFSETS
	.align		4
        /*0058*/ 	.byte	0x04, 0x1c
        /*005a*/ 	.short	(.L_97 - .L_96)


	//   ....[0]....
.L_96:
        /*005c*/ 	.word	0x00000070


	//   ....[1]....
        /*0060*/ 	.word	0x00000110


	//----- nvinfo : EIATTR_CBANK_PARAM_SIZE
	.align		4
.L_97:
        /*0064*/ 	.byte	0x03, 0x19
        /*0066*/ 	.short	0x001c


	//----- nvinfo : EIATTR_PARAM_CBANK
	.align		4
        /*0068*/ 	.byte	0x04, 0x0a
        /*006a*/ 	.short	(.L_99 - .L_98)
	.align		4
.L_98:
        /*006c*/ 	.word	index@(.nv.constant0._Z9vec_minorfPfS_i)
        /*0070*/ 	.short	0x0380
        /*0072*/ 	.short	0x001c


	//----- nvinfo : EIATTR_SW_WAR
	.align		4
.L_99:
        /*0074*/ 	.byte	0x04, 0x36
        /*0076*/ 	.short	(.L_101 - .L_100)
.L_100:
        /*0078*/ 	.word	0x00000008
.L_101:


//--------------------- .nv.info._Z13vec_higher_eqfPfS_i --------------------------
	.section	.nv.info._Z13vec_higher_eqfPfS_i,"",@"SHT_CUDA_INFO"
	.sectionflags	@""
	.align	4


	//----- nvinfo : EIATTR_CUDA_API_VERSION
	.align		4
        /*0000*/ 	.byte	0x04, 0x37
        /*0002*/ 	.short	(.L_103 - .L_102)
.L_102:
        /*0004*/ 	.word	0x00000082


	//----- nvinfo : EIATTR_KPARAM_INFO
	.align		4
.L_103:
        /*0008*/ 	.byte	0x04, 0x17
        /*000a*/ 	.short	(.L_105 - .L_104)
.L_104:
        /*000c*/ 	.word	0x00000000
        /*0010*/ 	.short	0x0003
        /*0012*/ 	.short	0x0018
        /*0014*/ 	.byte	0x00, 0xf0, 0x11, 0x00


	//----- nvinfo : EIATTR_KPARAM_INFO
	.align		4
.L_105:
        /*0018*/ 	.byte	0x04, 0x17
        /*001a*/ 	.short	(.L_107 - .L_106)
.L_106:
        /*001c*/ 	.word	0x00000000
        /*0020*/ 	.short	0x0002
        /*0022*/ 	.short	0x0010
        /*0024*/ 	.byte	0x00, 0xf5, 0x21, 0x00


	//----- nvinfo : EIATTR_KPARAM_INFO
	.align		4
.L_107:
        /*0028*/ 	.byte	0x04, 0x17
        /*002a*/ 	.short	(.L_109 - .L_108)
.L_108:
        /*002c*/ 	.word	0x00000000
        /*0030*/ 	.short	0x0001
        /*0032*/ 	.short	0x0008
        /*0034*/ 	.byte	0x00, 0xf5, 0x21, 0x00


	//----- nvinfo : EIATTR_KPARAM_INFO
	.align		4
.L_109:
        /*0038*/ 	.byte	0x04, 0x17
        /*003a*/ 	.short	(.L_111 - .L_110)
.L_110:
        /*003c*/ 	.word	0x00000000
        /*0040*/ 	.short	0x0000
        /*0042*/ 	.short	0x0000
        /*0044*/ 	.byte	0x00, 0xf0, 0x11, 0x00


	//----- nvinfo : EIATTR_SPARSE_MMA_MASK
	.align		4
.L_111:
        /*0048*/ 	.byte	0x03, 0x50
        /*004a*/ 	.short	0x0000


	//----- nvinfo : EIATTR_MAXREG_COUNT
	.align		4
        /*004c*/ 	.byte	0x03, 0x1b
        /*004e*/ 	.short	0x00ff


	//----- nvinfo : EIATTR_MERCURY_ISA_VERSION
	.align		4
        /*0050*/ 	.byte	0x03, 0x5f
        /*0052*/ 	.short	0x0101


	//----- nvinfo : EIATTR_VRC_CTA_INIT_COUNT
	.align		4
        /*0054*/ 	.byte	0x02, 0x4a
	.zero		1
	.zero		1


	//----- nvinfo : EIATTR_EXIT_INSTR_OFFSETS
	.align		4
        /*0058*/ 	.byte	0x04, 0x1c
        /*005a*/ 	.short	(.L_113 - .L_112)


	//   ....[0]....
.L_112:
        /*005c*/ 	.word	0x00000070


	//   ....[1]....
        /*0060*/ 	.word	0x00000110


	//----- nvinfo : EIATTR_CBANK_PARAM_SIZE
	.align		4
.L_113:
        /*0064*/ 	.byte	0x03, 0x19
        /*0066*/ 	.short	0x001c


	//----- nvinfo : EIATTR_PARAM_CBANK
	.align		4
        /*0068*/ 	.byte	0x04, 0x0a
        /*006a*/ 	.short	(.L_115 - .L_114)
	.align		4
.L_114:
        /*006c*/ 	.word	index@(.nv.constant0._Z13vec_higher_eqfPfS_i)
        /*0070*/ 	.short	0x0380
        /*0072*/ 	.short	0x001c


	//----- nvinfo : EIATTR_SW_WAR
	.align		4
.L_115:
        /*0074*/ 	.byte	0x04, 0x36
        /*0076*/ 	.short	(.L_117 - .L_116)
.L_116:
        /*0078*/ 	.word	0x00000008
.L_117:


//--------------------- .nv.info._Z10vec_higherfPfS_i --------------------------
	.section	.nv.info._Z10vec_higherfPfS_i,"",@"SHT_CUDA_INFO"
	.sectionflags	@""
	.align	4


	//----- nvinfo : EIATTR_CUDA_API_VERSION
	.align		4
        /*0000*/ 	.byte	0x04, 0x37
        /*0002*/ 	.short	(.L_119 - .L_118)
.L_118:
        /*0004*/ 	.word	0x00000082


	//----- nvinfo : EIATTR_KPARAM_INFO
	.align		4
.L_119:
        /*0008*/ 	.byte	0x04, 0x17
        /*000a*/ 	.short	(.L_121 - .L_120)
.L_120:
        /*000c*/ 	.word	0x00000000
        /*0010*/ 	.short	0x0003
        /*0012*/ 	.short	0x0018
        /*0014*/ 	.byte	0x00, 0xf0, 0x11, 0x00


	//----- nvinfo : EIATTR_KPARAM_INFO
	.align		4
.L_121:
        /*0018*/ 	.byte	0x04, 0x17
        /*001a*/ 	.short	(.L_123 - .L_122)
.L_122:
        /*001c*/ 	.word	0x00000000
        /*0020*/ 	.short	0x0002
        /*0022*/ 	.short	0x0010
        /*0024*/ 	.byte	0x00, 0xf5, 0x21, 0x00


	//----- nvinfo : EIATTR_KPARAM_INFO
	.align		4
.L_123:
        /*0028*/ 	.byte	0x04, 0x17
        /*002a*/ 	.short	(.L_125 - .L_124)
.L_124:
        /*002c*/ 	.word	0x00000000
        /*0030*/ 	.short	0x0001
        /*0032*/ 	.short	0x0008
        /*0034*/ 	.byte	0x00, 0xf5, 0x21, 0x00


	//----- nvinfo : EIATTR_KPARAM_INFO
	.align		4
.L_125:
        /*0038*/ 	.byte	0x04, 0x17
        /*003a*/ 	.short	(.L_127 - .L_126)
.L_126:
        /*003c*/ 	.word	0x00000000
        /*0040*/ 	.short	0x0000
        /*0042*/ 	.short	0x0000
        /*0044*/ 	.byte	0x00, 0xf0, 0x11, 0x00


	//----- nvinfo : EIATTR_SPARSE_MMA_MASK
	.align		4
.L_127:
        /*0048*/ 	.byte	0x03, 0x50
        /*004a*/ 	.short	0x0000


	//----- nvinfo : EIATTR_MAXREG_COUNT
	.align		4
        /*004c*/ 	.byte	0x03, 0x1b
        /*004e*/ 	.short	0x00ff


	//----- nvinfo : EIATTR_MERCURY_ISA_VERSION
	.align		4
        /*0050*/ 	.byte	0x03, 0x5f
        /*0052*/ 	.short	0x0101


	//----- nvinfo : EIATTR_VRC_CTA_INIT_COUNT
	.align		4
        /*0054*/ 	.byte	0x02, 0x4a
	.zero		1
	.zero		1


	//----- nvinfo : EIATTR_EXIT_INSTR_OFFSETS
	.align		4
        /*0058*/ 	.byte	0x04, 0x1c
        /*005a*/ 	.short	(.L_129 - .L_128)


	//   ....[0]....
.L_128:
        /*005c*/ 	.word	0x00000070


	//   ....[1]....
        /*0060*/ 	.word	0x00000110


	//----- nvinfo : EIATTR_CBANK_PARAM_SIZE
	.align		4
.L_129:
        /*0064*/ 	.byte	0x03, 0x19
        /*0066*/ 	.short	0x001c


	//----- nvinfo : EIATTR_PARAM_CBANK
	.align		4
        /*0068*/ 	.byte	0x04, 0x0a
        /*006a*/ 	.short	(.L_131 - .L_130)
	.align		4
.L_130:
        /*006c*/ 	.word	index@(.nv.constant0._Z10vec_higherfPfS_i)
        /*0070*/ 	.short	0x0380
        /*0072*/ 	.short	0x001c


	//----- nvinfo : EIATTR_SW_WAR
	.align		4
.L_131:
        /*0074*/ 	.byte	0x04, 0x36
        /*0076*/ 	.short	(.L_133 - .L_132)
.L_132:
        /*0078*/ 	.word	0x00000008
.L_133:


//--------------------- .nv.info._Z8vec_difffPfS_i --------------------------
	.section	.nv.info._Z8vec_difffPfS_i,"",@"SHT_CUDA_INFO"
	.sectionflags	@""
	.align	4


	//----- nvinfo : EIATTR_CUDA_API_VERSION
	.align		4
        /*0000*/ 	.byte	0x04, 0x37
        /*0002*/ 	.short	(.L_135 - .L_134)
.L_134:
        /*0004*/ 	.word	0x00000082


	//----- nvinfo : EIATTR_KPARAM_INFO
	.align		4
.L_135:
        /*0008*/ 	.byte	0x04, 0x17
        /*000a*/ 	.short	(.L_137 - .L_136)
.L_136:
        /*000c*/ 	.word	0x00000000
        /*0010*/ 	.short	0x0003
        /*0012*/ 	.short	0x0018
        /*0014*/ 	.byte	0x00, 0xf0, 0x11, 0x00


	//----- nvinfo : EIATTR_KPARAM_INFO
	.align		4
.L_137:
        /*0018*/ 	.byte	0x04, 0x17
        /*001a*/ 	.short	(.L_139 - .L_138)
.L_138:
        /*001c*/ 	.word	0x00000000
        /*0020*/ 	.short	0x0002
        /*0022*/ 	.short	0x0010
        /*0024*/ 	.byte	0x00, 0xf5, 0x21, 0x00


	//----- nvinfo : EIATTR_KPARAM_INFO
	.align		4
.L_139:
        /*0028*/ 	.byte	0x04, 0x17
        /*002a*/ 	.short	(.L_141 - .L_140)
.L_140:
        /*002c*/ 	.word	0x00000000
        /*0030*/ 	.short	0x0001
        /*0032*/ 	.short	0x0008
        /*0034*/ 	.byte	0x00, 0xf5, 0x21, 0x00


	//----- nvinfo : EIATTR_KPARAM_INFO
	.align		4
.L_141:
        /*0038*/ 	.byte	0x04, 0x17
        /*003a*/ 	.short	(.L_143 - .L_142)
.L_142:
        /*003c*/ 	.word	0x00000000
        /*0040*/ 	.short	0x0000
        /*0042*/ 	.short	0x0000
        /*0044*/ 	.byte	0x00, 0xf0, 0x11, 0x00


	//----- nvinfo : EIATTR_SPARSE_MMA_MASK
	.align		4
.L_143:
        /*0048*/ 	.byte	0x03, 0x50
        /*004a*/ 	.short	0x0000


	//----- nvinfo : EIATTR_MAXREG_COUNT
	.align		4
        /*004c*/ 	.byte	0x03, 0x1b
        /*004e*/ 	.short	0x00ff


	//----- nvinfo : EIATTR_MERCURY_ISA_VERSION
	.align		4
        /*0050*/ 	.byte	0x03, 0x5f
        /*0052*/ 	.short	0x0101


	//----- nvinfo : EIATTR_VRC_CTA_INIT_COUNT
	.align		4
        /*0054*/ 	.byte	0x02, 0x4a
	.zero		1
	.zero		1


	//----- nvinfo : EIATTR_EXIT_INSTR_OFFSETS
	.align		4
        /*0058*/ 	.byte	0x04, 0x1c
        /*005a*/ 	.short	(.L_145 - .L_144)


	//   ....[0]....
.L_144:
        /*005c*/ 	.word	0x00000070


	//   ....[1]....
        /*0060*/ 	.word	0x00000110


	//----- nvinfo : EIATTR_CBANK_PARAM_SIZE
	.align		4
.L_145:
        /*0064*/ 	.byte	0x03, 0x19
        /*0066*/ 	.short	0x001c


	//----- nvinfo : EIATTR_PARAM_CBANK
	.align		4
        /*0068*/ 	.byte	0x04, 0x0a
        /*006a*/ 	.short	(.L_147 - .L_146)
	.align		4
.L_146:
        /*006c*/ 	.word	index@(.nv.constant0._Z8vec_difffPfS_i)
        /*0070*/ 	.short	0x0380
        /*0072*/ 	.short	0x001c


	//----- nvinfo : EIATTR_SW_WAR
	.align		4
.L_147:
        /*0074*/ 	.byte	0x04, 0x36
        /*0076*/ 	.short	(.L_149 - .L_148)
.L_148:
        /*0078*/ 	.word	0x00000008
.L_149:


//--------------------- .nv.info._Z9vec_equalfPfS_i --------------------------
	.section	.nv.info._Z9vec_equalfPfS_i,"",@"SHT_CUDA_INFO"
	.sectionflags	@""
	.align	4


	//----- nvinfo : EIATTR_CUDA_API_VERSION
	.align		4
        /*0000*/ 	.byte	0x04, 0x37
        /*0002*/ 	.short	(.L_151 - .L_150)
.L_150:
        /*0004*/ 	.word	0x00000082


	//----- nvinfo : EIATTR_KPARAM_INFO
	.align		4
.L_151:
        /*0008*/ 	.byte	0x04, 0x17
        /*000a*/ 	.short	(.L_153 - .L_152)
.L_152:
        /*000c*/ 	.word	0x00000000
        /*0010*/ 	.short	0x0003
        /*0012*/ 	.short	0x0018
        /*0014*/ 	.byte	0x00, 0xf0, 0x11, 0x00


	//----- nvinfo : EIATTR_KPARAM_INFO
	.align		4
.L_153:
        /*0018*/ 	.byte	0x04, 0x17
        /*001a*/ 	.short	(.L_155 - .L_154)
.L_154:
        /*001c*/ 	.word	0x00000000
        /*0020*/ 	.short	0x0002
        /*0022*/ 	.short	0x0010
        /*0024*/ 	.byte	0x00, 0xf5, 0x21, 0x00


	//----- nvinfo : EIATTR_KPARAM_INFO
	.align		4
.L_155:
        /*0028*/ 	.byte	0x04, 0x17
        /*002a*/ 	.short	(.L_157 - .L_156)
.L_156:
        /*002c*/ 	.word	0x00000000
        /*0030*/ 	.short	0x0001
        /*0032*/ 	.short	0x0008
        /*0034*/ 	.byte	0x00, 0xf5, 0x21, 0x00


	//----- nvinfo : EIATTR_KPARAM_INFO
	.align		4
.L_157:
        /*0038*/ 	.byte	0x04, 0x17
        /*003a*/ 	.short	(.L_159 - .L_158)
.L_158:
        /*003c*/ 	.word	0x00000000
        /*0040*/ 	.short	0x0000
        /*0042*/ 	.short	0x0000
        /*0044*/ 	.byte	0x00, 0xf0, 0x11, 0x00


	//----- nvinfo : EIATTR_SPARSE_MMA_MASK
	.align		4
.L_159:
        /*0048*/ 	.byte	0x03, 0x50
        /*004a*/ 	.short	0x0000


	//----- nvinfo : EIATTR_MAXREG_COUNT
	.align		4
        /*004c*/ 	.byte	0x03, 0x1b
        /*004e*/ 	.short	0x00ff


	//----- nvinfo : EIATTR_MERCURY_ISA_VERSION
	.align		4
        /*0050*/ 	.byte	0x03, 0x5f
        /*0052*/ 	.short	0x0101


	//----- nvinfo : EIATTR_VRC_CTA_INIT_COUNT
	.align		4
        /*0054*/ 	.byte	0x02, 0x4a
	.zero		1
	.zero		1


	//----- nvinfo : EIATTR_EXIT_INSTR_OFFSETS
	.align		4
        /*0058*/ 	.byte	0x04, 0x1c
        /*005a*/ 	.short	(.L_161 - .L_160)


	//   ....[0]....
.L_160:
        /*005c*/ 	.word	0x00000070


	//   ....[1]....
        /*0060*/ 	.word	0x00000110


	//----- nvinfo : EIATTR_CBANK_PARAM_SIZE
	.align		4
.L_161:
        /*0064*/ 	.byte	0x03, 0x19
        /*0066*/ 	.short	0x001c


	//----- nvinfo : EIATTR_PARAM_CBANK
	.align		4
        /*0068*/ 	.byte	0x04, 0x0a
        /*006a*/ 	.short	(.L_163 - .L_162)
	.align		4
.L_162:
        /*006c*/ 	.word	index@(.nv.constant0._Z9vec_equalfPfS_i)
        /*0070*/ 	.short	0x0380
        /*0072*/ 	.short	0x001c


	//----- nvinfo : EIATTR_SW_WAR
	.align		4
.L_163:
        /*0074*/ 	.byte	0x04, 0x36
        /*0076*/ 	.short	(.L_165 - .L_164)
.L_164:
        /*0078*/ 	.word	0x00000008
.L_165:


//--------------------- .nv.info._Z7vec_subfPfS_i --------------------------
	.section	.nv.info._Z7vec_subfPfS_i,"",@"SHT_CUDA_INFO"
	.sectionflags	@""
	.align	4


	//----- nvinfo : EIATTR_CUDA_API_VERSION
	.align		4
        /*0000*/ 	.byte	0x04, 0x37
        /*0002*/ 	.short	(.L_167 - .L_166)
.L_166:
        /*0004*/ 	.word	0x00000082


	//----- nvinfo : EIATTR_KPARAM_INFO
	.align		4
.L_167:
        /*0008*/ 	.byte	0x04, 0x17
        /*000a*/ 	.short	(.L_169 - .L_168)
.L_168:
        /*000c*/ 	.word	0x00000000
        /*0010*/ 	.short	0x0003
        /*0012*/ 	.short	0x0018
        /*0014*/ 	.byte	0x00, 0xf0, 0x11, 0x00


	//----- nvinfo : EIATTR_KPARAM_INFO
	.align		4
.L_169:
        /*0018*/ 	.byte	0x04, 0x17
        /*001a*/ 	.short	(.L_171 - .L_170)
.L_170:
        /*001c*/ 	.word	0x00000000
        /*0020*/ 	.short	0x0002
        /*0022*/ 	.short	0x0010
        /*0024*/ 	.byte	0x00, 0xf5, 0x21, 0x00


	//----- nvinfo : EIATTR_KPARAM_INFO
	.align		4
.L_171:
        /*0028*/ 	.byte	0x04, 0x17
        /*002a*/ 	.short	(.L_173 - .L_172)
.L_172:
        /*002c*/ 	.word	0x00000000
        /*0030*/ 	.short	0x0001
        /*0032*/ 	.short	0x0008
        /*0034*/ 	.byte	0x00, 0xf5, 0x21, 0x00


	//----- nvinfo : EIATTR_KPARAM_INFO
	.align		4
.L_173:
        /*0038*/ 	.byte	0x04, 0x17
        /*003a*/ 	.short	(.L_175 - .L_174)
.L_174:
        /*003c*/ 	.word	0x00000000
        /*0040*/ 	.short	0x0000
        /*0042*/ 	.short	0x0000
        /*0044*/ 	.byte	0x00, 0xf0, 0x11, 0x00


	//----- nvinfo : EIATTR_SPARSE_MMA_MASK
	.align		4
.L_175:
        /*0048*/ 	.byte	0x03, 0x50
        /*004a*/ 	.short	0x0000


	//----- nvinfo : EIATTR_MAXREG_COUNT
	.align		4
        /*004c*/ 	.byte	0x03, 0x1b
        /*004e*/ 	.short	0x00ff


	//----- nvinfo : EIATTR_MERCURY_ISA_VERSION
	.align		4
        /*0050*/ 	.byte	0x03, 0x5f
        /*0052*/ 	.short	0x0101


	//----- nvinfo : EIATTR_VRC_CTA_INIT_COUNT
	.align		4
        /*0054*/ 	.byte	0x02, 0x4a
	.zero		1
	.zero		1


	//----- nvinfo : EIATTR_EXIT_INSTR_OFFSETS
	.align		4
        /*0058*/ 	.byte	0x04, 0x1c
        /*005a*/ 	.short	(.L_177 - .L_176)


	//   ....[0]....
.L_176:
        /*005c*/ 	.word	0x00000070


	//   ....[1]....
        /*0060*/ 	.word	0x00000110


	//----- nvinfo : EIATTR_CBANK_PARAM_SIZE
	.align		4
.L_177:
        /*0064*/ 	.byte	0x03, 0x19
        /*0066*/ 	.short	0x001c


	//----- nvinfo : EIATTR_PARAM_CBANK
	.align		4
        /*0068*/ 	.byte	0x04, 0x0a
        /*006a*/ 	.short	(.L_179 - .L_178)
	.align		4
.L_178:
        /*006c*/ 	.word	index@(.nv.constant0._Z7vec_subfPfS_i)
        /*0070*/ 	.short	0x0380
        /*0072*/ 	.short	0x001c


	//----- nvinfo : EIATTR_SW_WAR
	.align		4
.L_179:
        /*0074*/ 	.byte	0x04, 0x36
        /*0076*/ 	.short	(.L_181 - .L_180)
.L_180:
        /*0078*/ 	.word	0x00000008
.L_181:


//--------------------- .nv.info._Z7vec_addfPfS_i --------------------------
	.section	.nv.info._Z7vec_addfPfS_i,"",@"SHT_CUDA_INFO"
	.sectionflags	@""
	.align	4


	//----- nvinfo : EIATTR_CUDA_API_VERSION
	.align		4
        /*0000*/ 	.byte	0x04, 0x37
        /*0002*/ 	.short	(.L_183 - .L_182)
.L_182:
        /*0004*/ 	.word	0x00000082


	//----- nvinfo : EIATTR_KPARAM_INFO
	.align		4
.L_183:
        /*0008*/ 	.byte	0x04, 0x17
        /*000a*/ 	.short	(.L_185 - .L_184)
.L_184:
        /*000c*/ 	.word	0x00000000
        /*0010*/ 	.short	0x0003
        /*0012*/ 	.short	0x0018
        /*0014*/ 	.byte	0x00, 0xf0, 0x11, 0x00


	//----- nvinfo : EIATTR_KPARAM_INFO
	.align		4
.L_185:
        /*0018*/ 	.byte	0x04, 0x17
        /*001a*/ 	.short	(.L_187 - .L_186)
.L_186:
        /*001c*/ 	.word	0x00000000
        /*0020*/ 	.short	0x0002
        /*0022*/ 	.short	0x0010
        /*0024*/ 	.byte	0x00, 0xf5, 0x21, 0x00


	//----- nvinfo : EIATTR_KPARAM_INFO
	.align		4
.L_187:
        /*0028*/ 	.byte	0x04, 0x17
        /*002a*/ 	.short	(.L_189 - .L_188)
.L_188:
        /*002c*/ 	.word	0x00000000
        /*0030*/ 	.short	0x0001
        /*0032*/ 	.short	0x0008
        /*0034*/ 	.byte	0x00, 0xf5, 0x21, 0x00


	//----- nvinfo : EIATTR_KPARAM_INFO
	.align		4
.L_189:
        /*0038*/ 	.byte	0x04, 0x17
        /*003a*/ 	.short	(.L_191 - .L_190)
.L_190:
        /*003c*/ 	.word	0x00000000
        /*0040*/ 	.short	0x0000
        /*0042*/ 	.short	0x0000
        /*0044*/ 	.byte	0x00, 0xf0, 0x11, 0x00


	//----- nvinfo : EIATTR_SPARSE_MMA_MASK
	.align		4
.L_191:
        /*0048*/ 	.byte	0x03, 0x50
        /*004a*/ 	.short	0x0000


	//----- nvinfo : EIATTR_MAXREG_COUNT
	.align		4
        /*004c*/ 	.byte	0x03, 0x1b
        /*004e*/ 	.short	0x00ff


	//----- nvinfo : EIATTR_MERCURY_ISA_VERSION
	.align		4
        /*0050*/ 	.byte	0x03, 0x5f
        /*0052*/ 	.short	0x0101


	//----- nvinfo : EIATTR_VRC_CTA_INIT_COUNT
	.align		4
        /*0054*/ 	.byte	0x02, 0x4a
	.zero		1
	.zero		1


	//----- nvinfo : EIATTR_EXIT_INSTR_OFFSETS
	.align		4
        /*0058*/ 	.byte	0x04, 0x1c
        /*005a*/ 	.short	(.L_193 - .L_192)


	//   ....[0]....
.L_192:
        /*005c*/ 	.word	0x00000070


	//   ....[1]....
        /*0060*/ 	.word	0x00000110


	//----- nvinfo : EIATTR_CBANK_PARAM_SIZE
	.align		4
.L_193:
        /*0064*/ 	.byte	0x03, 0x19
        /*0066*/ 	.short	0x001c


	//----- nvinfo : EIATTR_PARAM_CBANK
	.align		4
        /*0068*/ 	.byte	0x04, 0x0a
        /*006a*/ 	.short	(.L_195 - .L_194)
	.align		4
.L_194:
        /*006c*/ 	.word	index@(.nv.constant0._Z7vec_addfPfS_i)
        /*0070*/ 	.short	0x0380
        /*0072*/ 	.short	0x001c


	//----- nvinfo : EIATTR_SW_WAR
	.align		4
.L_195:
        /*0074*/ 	.byte	0x04, 0x36
        /*0076*/ 	.short	(.L_197 - .L_196)
.L_196:
        /*0078*/ 	.word	0x00000008
.L_197:


//--------------------- .nv.info._Z15vec_reverse_divfPfS_i --------------------------
	.section	.nv.info._Z15vec_reverse_divfPfS_i,"",@"SHT_CUDA_INFO"
	.sectionflags	@""
	.align	4


	//----- nvinfo : EIATTR_CUDA_API_VERSION
	.align		4
        /*0000*/ 	.byte	0x04, 0x37
        /*0002*/ 	.short	(.L_199 - .L_198)
.L_198:
        /*0004*/ 	.word	0x00000082


	//----- nvinfo : EIATTR_KPARAM_INFO
	.align		4
.L_199:
        /*0008*/ 	.byte	0x04, 0x17
        /*000a*/ 	.short	(.L_201 - .L_200)
.L_200:
        /*000c*/ 	.word	0x00000000
        /*0010*/ 	.short	0x0003
        /*0012*/ 	.short	0x0018
        /*0014*/ 	.byte	0x00, 0xf0, 0x11, 0x00


	//----- nvinfo : EIATTR_KPARAM_INFO
	.align		4
.L_201:
        /*0018*/ 	.byte	0x04, 0x17
        /*001a*/ 	.short	(.L_203 - .L_202)
.L_202:
        /*001c*/ 	.word	0x00000000
        /*0020*/ 	.short	0x0002
        /*0022*/ 	.short	0x0010
        /*0024*/ 	.byte	0x00, 0xf5, 0x21, 0x00


	//----- nvinfo : EIATTR_KPARAM_INFO
	.align		4
.L_203:
        /*0028*/ 	.byte	0x04, 0x17
        /*002a*/ 	.short	(.L_205 - .L_204)
.L_204:
        /*002c*/ 	.word	0x00000000
        /*0030*/ 	.short	0x0001
        /*0032*/ 	.short	0x0008
        /*0034*/ 	.byte	0x00, 0xf5, 0x21, 0x00


	//----- nvinfo : EIATTR_KPARAM_INFO
	.align		4
.L_205:
        /*0038*/ 	.byte	0x04, 0x17
        /*003a*/ 	.short	(.L_207 - .L_206)
.L_206:
        /*003c*/ 	.word	0x00000000
        /*0040*/ 	.short	0x0000
        /*0042*/ 	.short	0x0000
        /*0044*/ 	.byte	0x00, 0xf0, 0x11, 0x00


	//----- nvinfo : EIATTR_SPARSE_MMA_MASK
	.align		4
.L_207:
        /*0048*/ 	.byte	0x03, 0x50
        /*004a*/ 	.short	0x0000


	//----- nvinfo : EIATTR_MAXREG_COUNT
	.align		4
        /*004c*/ 	.byte	0x03, 0x1b
        /*004e*/ 	.short	0x00ff


	//----- nvinfo : EIATTR_MERCURY_ISA_VERSION
	.align		4
        /*0050*/ 	.byte	0x03, 0x5f
        /*0052*/ 	.short	0x0101


	//----- nvinfo : EIATTR_VRC_CTA_INIT_COUNT
	.align		4
        /*0054*/ 	.byte	0x02, 0x4a
	.zero		1
	.zero		1


	//----- nvinfo : EIATTR_EXIT_INSTR_OFFSETS
	.align		4
        /*0058*/ 	.byte	0x04, 0x1c
        /*005a*/ 	.short	(.L_209 - .L_208)


	//   ....[0]....
.L_208:
        /*005c*/ 	.word	0x00000070


	//   ....[1]....
        /*0060*/ 	.word	0x000001e0


	//----- nvinfo : EIATTR_CRS_STACK_SIZE
	.align		4
.L_209:
        /*0064*/ 	.byte	0x04, 0x1e
        /*0066*/ 	.short	(.L_211 - .L_210)
.L_210:
        /*0068*/ 	.word	0x00000000


	//----- nvinfo : EIATTR_CBANK_PARAM_SIZE
	.align		4
.L_211:
        /*006c*/ 	.byte	0x03, 0x19
        /*006e*/ 	.short	0x001c


	//----- nvinfo : EIATTR_PARAM_CBANK
	.align		4
        /*0070*/ 	.byte	0x04, 0x0a
        /*0072*/ 	.short	(.L_213 - .L_212)
	.align		4
.L_212:
        /*0074*/ 	.word	index@(.nv.constant0._Z15vec_reverse_divfPfS_i)
        /*0078*/ 	.short	0x0380
        /*007a*/ 	.short	0x001c


	//----- nvinfo : EIATTR_SW_WAR
	.align		4
.L_213:
        /*007c*/ 	.byte	0x04, 0x36
        /*007e*/ 	.short	(.L_215 - .L_214)
.L_214:
        /*0080*/ 	.word	0x00000008
.L_215:


//--------------------- .nv.info._Z7vec_divfPfS_i --------------------------
	.section	.nv.info._Z7vec_divfPfS_i,"",@"SHT_CUDA_INFO"
	.sectionflags	@""
	.align	4


	//----- nvinfo : EIATTR_CUDA_API_VERSION
	.align		4
        /*0000*/ 	.byte	0x04, 0x37
        /*0002*/ 	.short	(.L_217 - .L_216)
.L_216:
        /*0004*/ 	.word	0x00000082


	//----- nvinfo : EIATTR_KPARAM_INFO
	.align		4
.L_217:
        /*0008*/ 	.byte	0x04, 0x17
        /*000a*/ 	.short	(.L_219 - .L_218)
.L_218:
        /*000c*/ 	.word	0x00000000
        /*0010*/ 	.short	0x0003
        /*0012*/ 	.short	0x0018
        /*0014*/ 	.byte	0x00, 0xf0, 0x11, 0x00


	//----- nvinfo : EIATTR_KPARAM_INFO
	.align		4
.L_219:
        /*0018*/ 	.byte	0x04, 0x17
        /*001a*/ 	.short	(.L_221 - .L_220)
.L_220:
        /*001c*/ 	.word	0x00000000
        /*0020*/ 	.short	0x0002
        /*0022*/ 	.short	0x0010
        /*0024*/ 	.byte	0x00, 0xf5, 0x21, 0x00


	//----- nvinfo : EIATTR_KPARAM_INFO
	.align		4
.L_221:
        /*0028*/ 	.byte	0x04, 0x17
        /*002a*/ 	.short	(.L_223 - .L_222)
.L_222:
        /*002c*/ 	.word	0x00000000
        /*0030*/ 	.short	0x0001
        /*0032*/ 	.short	0x0008
        /*0034*/ 	.byte	0x00, 0xf5, 0x21, 0x00


	//----- nvinfo : EIATTR_KPARAM_INFO
	.align		4
.L_223:
        /*0038*/ 	.byte	0x04, 0x17
        /*003a*/ 	.short	(.L_225 - .L_224)
.L_224:
        /*003c*/ 	.word	0x00000000
        /*0040*/ 	.short	0x0000
        /*0042*/ 	.short	0x0000
        /*0044*/ 	.byte	0x00, 0xf0, 0x11, 0x00


	//----- nvinfo : EIATTR_SPARSE_MMA_MASK
	.align		4
.L_225:
        /*0048*/ 	.byte	0x03, 0x50
        /*004a*/ 	.short	0x0000


	//----- nvinfo : EIATTR_MAXREG_COUNT
	.align		4
        /*004c*/ 	.byte	0x03, 0x1b
        /*004e*/ 	.short	0x00ff


	//----- nvinfo : EIATTR_MERCURY_ISA_VERSION
	.align		4
        /*0050*/ 	.byte	0x03, 0x5f
        /*0052*/ 	.short	0x0101


	//----- nvinfo : EIATTR_VRC_CTA_INIT_COUNT
	.align		4
        /*0054*/ 	.byte	0x02, 0x4a
	.zero		1
	.zero		1


	//----- nvinfo : EIATTR_EXIT_INSTR_OFFSETS
	.align		4
        /*0058*/ 	.byte	0x04, 0x1c
        /*005a*/ 	.short	(.L_227 - .L_226)


	//   ....[0]....
.L_226:
        /*005c*/ 	.word	0x00000070


	//   ....[1]....
        /*0060*/ 	.word	0x000001d0


	//----- nvinfo : EIATTR_CRS_STACK_SIZE
	.align		4
.L_227:
        /*0064*/ 	.byte	0x04, 0x1e
        /*0066*/ 	.short	(.L_229 - .L_228)
.L_228:
        /*0068*/ 	.word	0x00000000


	//----- nvinfo : EIATTR_CBANK_PARAM_SIZE
	.align		4
.L_229:
        /*006c*/ 	.byte	0x03, 0x19
        /*006e*/ 	.short	0x001c


	//----- nvinfo : EIATTR_PARAM_CBANK
	.align		4
        /*0070*/ 	.byte	0x04, 0x0a
        /*0072*/ 	.short	(.L_231 - .L_230)
	.align		4
.L_230:
        /*0074*/ 	.word	index@(.nv.constant0._Z7vec_divfPfS_i)
        /*0078*/ 	.short	0x0380
        /*007a*/ 	.short	0x001c


	//----- nvinfo : EIATTR_SW_WAR
	.align		4
.L_231:
        /*007c*/ 	.byte	0x04, 0x36
        /*007e*/ 	.short	(.L_233 - .L_232)
.L_232:
        /*0080*/ 	.word	0x00000008
.L_233:


//--------------------- .nv.info._Z8vec_multfPfS_i --------------------------
	.section	.nv.info._Z8vec_multfPfS_i,"",@"SHT_CUDA_INFO"
	.sectionflags	@""
	.align	4


	//----- nvinfo : EIATTR_CUDA_API_VERSION
	.align		4
        /*0000*/ 	.byte	0x04, 0x37
        /*0002*/ 	.short	(.L_235 - .L_234)
.L_234:
        /*0004*/ 	.word	0x00000082


	//----- nvinfo : EIATTR_KPARAM_INFO
	.align		4
.L_235:
        /*0008*/ 	.byte	0x04, 0x17
        /*000a*/ 	.short	(.L_237 - .L_236)
.L_236:
        /*000c*/ 	.word	0x00000000
        /*0010*/ 	.short	0x0003
        /*0012*/ 	.short	0x0018
        /*0014*/ 	.byte	0x00, 0xf0, 0x11, 0x00


	//----- nvinfo : EIATTR_KPARAM_INFO
	.align		4
.L_237:
        /*0018*/ 	.byte	0x04, 0x17
        /*001a*/ 	.short	(.L_239 - .L_238)
.L_238:
        /*001c*/ 	.word	0x00000000
        /*0020*/ 	.short	0x0002
        /*0022*/ 	.short	0x0010
        /*0024*/ 	.byte	0x00, 0xf5, 0x21, 0x00


	//----- nvinfo : EIATTR_KPARAM_INFO
	.align		4
.L_239:
        /*0028*/ 	.byte	0x04, 0x17
        /*002a*/ 	.short	(.L_241 - .L_240)
.L_240:
        /*002c*/ 	.word	0x00000000
        /*0030*/ 	.short	0x0001
        /*0032*/ 	.short	0x0008
        /*0034*/ 	.byte	0x00, 0xf5, 0x21, 0x00


	//----- nvinfo : EIATTR_KPARAM_INFO
	.align		4
.L_241:
        /*0038*/ 	.byte	0x04, 0x17
        /*003a*/ 	.short	(.L_243 - .L_242)
.L_242:
        /*003c*/ 	.word	0x00000000
        /*0040*/ 	.short	0x0000
        /*0042*/ 	.short	0x0000
        /*0044*/ 	.byte	0x00, 0xf0, 0x11, 0x00


	//----- nvinfo : EIATTR_SPARSE_MMA_MASK
	.align		4
.L_243:
        /*0048*/ 	.byte	0x03, 0x50
        /*004a*/ 	.short	0x0000


	//----- nvinfo : EIATTR_MAXREG_COUNT
	.align		4
        /*004c*/ 	.byte	0x03, 0x1b
        /*004e*/ 	.short	0x00ff


	//----- nvinfo : EIATTR_MERCURY_ISA_VERSION
	.align		4
        /*0050*/ 	.byte	0x03, 0x5f
        /*0052*/ 	.short	0x0101


	//----- nvinfo : EIATTR_VRC_CTA_INIT_COUNT
	.align		4
        /*0054*/ 	.byte	0x02, 0x4a
	.zero		1
	.zero		1


	//----- nvinfo : EIATTR_EXIT_INSTR_OFFSETS
	.align		4
        /*0058*/ 	.byte	0x04, 0x1c
        /*005a*/ 	.short	(.L_245 - .L_244)


	//   ....[0]....
.L_244:
        /*005c*/ 	.word	0x00000070


	//   ....[1]....
        /*0060*/ 	.word	0x00000110


	//----- nvinfo : EIATTR_CBANK_PARAM_SIZE
	.align		4
.L_245:
        /*0064*/ 	.byte	0x03, 0x19
        /*0066*/ 	.short	0x001c


	//----- nvinfo : EIATTR_PARAM_CBANK
	.align		4
        /*0068*/ 	.byte	0x04, 0x0a
        /*006a*/ 	.short	(.L_247 - .L_246)
	.align		4
.L_246:
        /*006c*/ 	.word	index@(.nv.constant0._Z8vec_multfPfS_i)
        /*0070*/ 	.short	0x0380
        /*0072*/ 	.short	0x001c


	//----- nvinfo : EIATTR_SW_WAR
	.align		4
.L_247:
        /*0074*/ 	.byte	0x04, 0x36
        /*0076*/ 	.short	(.L_249 - .L_248)
.L_248:
        /*0078*/ 	.word	0x00000008
.L_249:


//--------------------- .nv.callgraph             --------------------------
	.section	.nv.callgraph,"",@"SHT_CUDA_CALLGRAPH"
	.align	4
	.sectionentsize	8
	.align		4
        /*0000*/ 	.word	0x00000000
	.align		4
        /*0004*/ 	.word	0xffffffff
	.align		4
        /*0008*/ 	.word	0x00000000
	.align		4
        /*000c*/ 	.word	0xfffffffe
	.align		4
        /*0010*/ 	.word	0x00000000
	.align		4
        /*0014*/ 	.word	0xfffffffd
	.align		4
        /*0018*/ 	.word	0x00000000
	.align		4
        /*001c*/ 	.word	0xfffffffc


//--------------------- .text._Z12vec_minor_eqfPfS_i --------------------------
	.section	.text._Z12vec_minor_eqfPfS_i,"ax",@progbits
	.align	128
        .global         _Z12vec_minor_eqfPfS_i
        .type           _Z12vec_minor_eqfPfS_i,@function
        .size           _Z12vec_minor_eqfPfS_i,(.L_x_39 - _Z12vec_minor_eqfPfS_i)
        .other          _Z12vec_minor_eqfPfS_i,@"STO_CUDA_ENTRY STV_DEFAULT"
_Z12vec_minor_eqfPfS_i:
.text._Z12vec_minor_eqfPfS_i:
[----:B------:R-:W-:Y:S01]  /*0000*/  LDC R1, c[0x0][0x37c] ;  /* 0x0000df00ff017b82 */ /* 0x000fe20000000800 */
[----:B------:R-:W0:Y:S07]  /*0010*/  S2R R0, SR_TID.X ;  /* 0x0000000000007919 */ /* 0x000e2e0000002100 */
[----:B------:R-:W0:Y:S01]  /*0020*/  S2UR UR4, SR_CTAID.X ;  /* 0x00000000000479c3 */ /* 0x000e220000002500 */
[----:B------:R-:W1:Y:S07]  /*0030*/  LDCU UR5, c[0x0][0x398] ;  /* 0x00007300ff0577ac */ /* 0x000e6e0008000800 */
[----:B------:R-:W0:Y:S02]  /*0040*/  LDC R7, c[0x0][0x360] ;  /* 0x0000d800ff077b82 */ /* 0x000e240000000800 */
[----:B0-----:R-:W-:-:S05]  /*0050*/  IMAD R7, R7, UR4, R0 ;  /* 0x0000000407077c24 */ /* 0x001fca000f8e0200 */
[----:B-1----:R-:W-:-:S13]  /*0060*/  ISETP.GE.AND P0, PT, R7, UR5, PT ;  /* 0x0000000507007c0c */ /* 0x002fda000bf06270 */
[----:B------:R-:W-:Y:S05]  /*0070*/  @P0 EXIT ;  /* 0x000000000000094d */ /* 0x000fea0003800000 */
[----:B------:R-:W0:Y:S01]  /*0080*/  LDC.64 R2, c[0x0][0x388] ;  /* 0x0000e200ff027b82 */ /* 0x000e220000000a00 */
[----:B------:R-:W1:Y:S01]  /*0090*/  LDCU.64 UR4, c[0x0][0x358] ;  /* 0x00006b00ff0477ac */ /* 0x000e620008000a00 */
[----:B------:R-:W2:Y:S06]  /*00a0*/  LDCU UR6, c[0x0][0x380] ;  /* 0x00007000ff0677ac */ /* 0x000eac0008000800 */
[----:B------:R-:W3:Y:S01]  /*00b0*/  LDC.64 R4, c[0x0][0x390] ;  /* 0x0000e400ff047b82 */ /* 0x000ee20000000a00 */
[----:B0-----:R-:W-:-:S06]  /*00c0*/  IMAD.WIDE R2, R7, 0x4, R2 ;  /* 0x0000000407027825 */ /* 0x001fcc00078e0202 */
[----:B-1----:R-:W2:Y:S01]  /*00d0*/  LDG.E R2, desc[UR4][R2.64] ;  /* 0x0000000402027981 */ /* 0x002ea2000c1e1900 */
[----:B---3--:R-:W-:Y:S01]  /*00e0*/  IMAD.WIDE R4, R7, 0x4, R4 ;  /* 0x0000000407047825 */ /* 0x008fe200078e0204 */
[----:B--2---:R-:W-:-:S05]  /*00f0*/  FSET.BF.LE.AND R7, R2, UR6, PT ;  /* 0x0000000602077c0a */ /* 0x004fca000b803000 */
[----:B------:R-:W-:Y:S01]  /*0100*/  STG.E desc[UR4][R4.64], R7 ;  /* 0x0000000704007986 */ /* 0x000fe2000c101904 */
[----:B------:R-:W-:Y:S05]  /*0110*/  EXIT ;  /* 0x000000000000794d */ /* 0x000fea0003800000 */
.L_x_0:
[----:B------:R-:W-:-:S00]  /*0120*/  BRA `(.L_x_0) ;  /* 0xfffffffc00fc7947 */ /* 0x000fc0000383ffff */
[----:B------:R-:W-:-:S00]  /*0130*/  NOP ;  /* 0x0000000000007918 */ /* 0x000fc00000000000 */
        /* <DEDUP_REMOVED lines=12> */
.L_x_39:


//--------------------- .text._Z9vec_minorfPfS_i  --------------------------
	.section	.text._Z9vec_minorfPfS_i,"ax",@progbits
	.align	128
        .global         _Z9vec_minorfPfS_i
        .type           _Z9vec_minorfPfS_i,@function
        .size           _Z9vec_minorfPfS_i,(.L_x_40 - _Z9vec_minorfPfS_i)
        .other          _Z9vec_minorfPfS_i,@"STO_CUDA_ENTRY STV_DEFAULT"
_Z9vec_minorfPfS_i:
.text._Z9vec_minorfPfS_i:
        /* <DEDUP_REMOVED lines=15> */
[----:B--2---:R-:W-:-:S05]  /*00f0*/  FSET.BF.LT.AND R7, R2, UR6, PT ;  /* 0x0000000602077c0a */ /* 0x004fca000b801000 */
[----:B------:R-:W-:Y:S01]  /*0100*/  STG.E desc[UR4][R4.64], R7 ;  /* 0x0000000704007986 */ /* 0x000fe2000c101904 */
[----:B------:R-:W-:Y:S05]  /*0110*/  EXIT ;  /* 0x000000000000794d */ /* 0x000fea0003800000 */
.L_x_1:
        /* <DEDUP_REMOVED lines=14> */
.L_x_40:


//--------------------- .text._Z13vec_higher_eqfPfS_i --------------------------
	.section	.text._Z13vec_higher_eqfPfS_i,"ax",@progbits
	.align	128
        .global         _Z13vec_higher_eqfPfS_i
        .type           _Z13vec_higher_eqfPfS_i,@function
        .size           _Z13vec_higher_eqfPfS_i,(.L_x_41 - _Z13vec_higher_eqfPfS_i)
        .other          _Z13vec_higher_eqfPfS_i,@"STO_CUDA_ENTRY STV_DEFAULT"
_Z13vec_higher_eqfPfS_i:
.text._Z13vec_higher_eqfPfS_i:
        /* <DEDUP_REMOVED lines=15> */
[----:B--2---:R-:W-:-:S05]  /*00f0*/  FSET.BF.GE.AND R7, R2, UR6, PT ;  /* 0x0000000602077c0a */ /* 0x004fca000b806000 */
[----:B------:R-:W-:Y:S01]  /*0100*/  STG.E desc[UR4][R4.64], R7 ;  /* 0x0000000704007986 */ /* 0x000fe2000c101904 */
[----:B------:R-:W-:Y:S05]  /*0110*/  EXIT ;  /* 0x000000000000794d */ /* 0x000fea0003800000 */
.L_x_2:
        /* <DEDUP_REMOVED lines=14> */
.L_x_41:


//--------------------- .text._Z10vec_higherfPfS_i --------------------------
	.section	.text._Z10vec_higherfPfS_i,"ax",@progbits
	.align	128
        .global         _Z10vec_higherfPfS_i
        .type           _Z10vec_higherfPfS_i,@function
        .size           _Z10vec_higherfPfS_i,(.L_x_42 - _Z10vec_higherfPfS_i)
        .other          _Z10vec_higherfPfS_i,@"STO_CUDA_ENTRY STV_DEFAULT"
_Z10vec_higherfPfS_i:
.text._Z10vec_higherfPfS_i:
        /* <DEDUP_REMOVED lines=15> */
[----:B--2---:R-:W-:-:S05]  /*00f0*/  FSET.BF.GT.AND R7, R2, UR6, PT ;  /* 0x0000000602077c0a */ /* 0x004fca000b804000 */
[----:B------:R-:W-:Y:S01]  /*0100*/  STG.E desc[UR4][R4.64], R7 ;  /* 0x0000000704007986 */ /* 0x000fe2000c101904 */
[----:B------:R-:W-:Y:S05]  /*0110*/  EXIT ;  /* 0x000000000000794d */ /* 0x000fea0003800000 */
.L_x_3:
        /* <DEDUP_REMOVED lines=14> */
.L_x_42:


//--------------------- .text._Z8vec_difffPfS_i   --------------------------
	.section	.text._Z8vec_difffPfS_i,"ax",@progbits
	.align	128
        .global         _Z8vec_difffPfS_i
        .type           _Z8vec_difffPfS_i,@function
        .size           _Z8vec_difffPfS_i,(.L_x_43 - _Z8vec_difffPfS_i)
        .other          _Z8vec_difffPfS_i,@"STO_CUDA_ENTRY STV_DEFAULT"
_Z8vec_difffPfS_i:
.text._Z8vec_difffPfS_i:
        /* <DEDUP_REMOVED lines=15> */
[----:B--2---:R-:W-:-:S05]  /*00f0*/  FSET.BF.NEU.AND R7, R2, UR6, PT ;  /* 0x0000000602077c0a */ /* 0x004fca000b80d000 */
[----:B------:R-:W-:Y:S01]  /*0100*/  STG.E desc[UR4][R4.64], R7 ;  /* 0x0000000704007986 */ /* 0x000fe2000c101904 */
[----:B------:R-:W-:Y:S05]  /*0110*/  EXIT ;  /* 0x000000000000794d */ /* 0x000fea0003800000 */
.L_x_4:
        /* <DEDUP_REMOVED lines=14> */
.L_x_43:


//--------------------- .text._Z9vec_equalfPfS_i  --------------------------
	.section	.text._Z9vec_equalfPfS_i,"ax",@progbits
	.align	128
        .global         _Z9vec_equalfPfS_i
        .type           _Z9vec_equalfPfS_i,@function
        .size           _Z9vec_equalfPfS_i,(.L_x_44 - _Z9vec_equalfPfS_i)
        .other          _Z9vec_equalfPfS_i,@"STO_CUDA_ENTRY STV_DEFAULT"
_Z9vec_equalfPfS_i:
.text._Z9vec_equalfPfS_i:
        /* <DEDUP_REMOVED lines=15> */
[----:B--2---:R-:W-:-:S05]  /*00f0*/  FSET.BF.EQ.AND R7, R2, UR6, PT ;  /* 0x0000000602077c0a */ /* 0x004fca000b802000 */
[----:B------:R-:W-:Y:S01]  /*0100*/  STG.E desc[UR4][R4.64], R7 ;  /* 0x0000000704007986 */ /* 0x000fe2000c101904 */
[----:B------:R-:W-:Y:S05]  /*0110*/  EXIT ;  /* 0x000000000000794d */ /* 0x000fea0003800000 */
.L_x_5:
        /* <DEDUP_REMOVED lines=14> */
.L_x_44:


//--------------------- .text._Z7vec_subfPfS_i    --------------------------
	.section	.text._Z7vec_subfPfS_i,"ax",@progbits
	.align	128
        .global         _Z7vec_subfPfS_i
        .type           _Z7vec_subfPfS_i,@function
        .size           _Z7vec_subfPfS_i,(.L_x_45 - _Z7vec_subfPfS_i)
        .other          _Z7vec_subfPfS_i,@"STO_CUDA_ENTRY STV_DEFAULT"
_Z7vec_subfPfS_i:
.text._Z7vec_subfPfS_i:
        /* <DEDUP_REMOVED lines=14> */
[----:B---3--:R-:W-:-:S04]  /*00e0*/  IMAD.WIDE R4, R7, 0x4, R4 ;  /* 0x0000000407047825 */ /* 0x008fc800078e0204 */
[----:B--2---:R-:W-:-:S05]  /*00f0*/  FADD R7, R2, -UR6 ;  /* 0x8000000602077e21 */ /* 0x004fca0008000000 */
[----:B------:R-:W-:Y:S01]  /*0100*/  STG.E desc[UR4][R4.64], R7 ;  /* 0x0000000704007986 */ /* 0x000fe2000c101904 */
[----:B------:R-:W-:Y:S05]  /*0110*/  EXIT ;  /* 0x000000000000794d */ /* 0x000fea0003800000 */
.L_x_6:
        /* <DEDUP_REMOVED lines=14> */
.L_x_45:


//--------------------- .text._Z7vec_addfPfS_i    --------------------------
	.section	.text._Z7vec_addfPfS_i,"ax",@progbits
	.align	128
        .global         _Z7vec_addfPfS_i
        .type           _Z7vec_addfPfS_i,@function
        .size           _Z7vec_addfPfS_i,(.L_x_46 - _Z7vec_addfPfS_i)
        .other          _Z7vec_addfPfS_i,@"STO_CUDA_ENTRY STV_DEFAULT"
_Z7vec_addfPfS_i:
.text._Z7vec_addfPfS_i:
        /* <DEDUP_REMOVED lines=15> */
[----:B--2---:R-:W-:-:S05]  /*00f0*/  FADD R7, R2, UR6 ;  /* 0x0000000602077e21 */ /* 0x004fca0008000000 */
[----:B------:R-:W-:Y:S01]  /*0100*/  STG.E desc[UR4][R4.64], R7 ;  /* 0x0000000704007986 */ /* 0x000fe2000c101904 */
[----:B------:R-:W-:Y:S05]  /*0110*/  EXIT ;  /* 0x000000000000794d */ /* 0x000fea0003800000 */
.L_x_7:
        /* <DEDUP_REMOVED lines=14> */
.L_x_46:


//--------------------- .text._Z15vec_reverse_divfPfS_i --------------------------
	.section	.text._Z15vec_reverse_divfPfS_i,"ax",@progbits
	.align	128
        .global         _Z15vec_reverse_divfPfS_i
        .type           _Z15vec_reverse_divfPfS_i,@function
        .size           _Z15vec_reverse_divfPfS_i,(.L_x_37 - _Z15vec_reverse_divfPfS_i)
        .other          _Z15vec_reverse_divfPfS_i,@"STO_CUDA_ENTRY STV_DEFAULT"
_Z15vec_reverse_divfPfS_i:
.text._Z15vec_reverse_divfPfS_i:
        /* <DEDUP_REMOVED lines=10> */
[----:B------:R-:W2:Y:S01]  /*00a0*/  LDCU UR6, c[0x0][0x380] ;  /* 0x00007000ff0677ac */ /* 0x000ea20008000800 */
[----:B0-----:R-:W-:-:S06]  /*00b0*/  IMAD.WIDE R4, R2, 0x4, R4 ;  /* 0x0000000402047825 */ /* 0x001fcc00078e0204 */
[----:B-1----:R-:W3:Y:S01]  /*00c0*/  LDG.E R5, desc[UR4][R4.64] ;  /* 0x0000000404057981 */ /* 0x002ee2000c1e1900 */
[----:B--2---:R-:W-:Y:S01]  /*00d0*/  IMAD.U32 R8, RZ, RZ, UR6 ;  /* 0x00000006ff087e24 */ /* 0x004fe2000f8e00ff */
[----:B------:R-:W-:Y:S01]  /*00e0*/  BSSY.RECONVERGENT B0, `(.L_x_8) ;  /* 0x000000c000007945 */ /* 0x000fe20003800200 */
[----:B---3--:R-:W0:Y:S08]  /*00f0*/  MUFU.RCP R0, R5 ;  /* 0x0000000500007308 */ /* 0x008e300000001000 */
[----:B------:R-:W1:Y:S01]  /*0100*/  FCHK P0, R8, R5 ;  /* 0x0000000508007302 */ /* 0x000e620000000000 */
[----:B0-----:R-:W-:-:S04]  /*0110*/  FFMA R3, -R5, R0, 1 ;  /* 0x3f80000005037423 */ /* 0x001fc80000000100 */
[----:B------:R-:W-:-:S04]  /*0120*/  FFMA R0, R0, R3, R0 ;  /* 0x0000000300007223 */ /* 0x000fc80000000000 */
[----:B------:R-:W-:-:S04]  /*0130*/  FFMA R3, R0, UR6, RZ ;  /* 0x0000000600037c23 */ /* 0x000fc800080000ff */
[----:B------:R-:W-:-:S04]  /*0140*/  FFMA R6, -R5, R3, UR6 ;  /* 0x0000000605067e23 */ /* 0x000fc80008000103 */
[----:B------:R-:W-:Y:S01]  /*0150*/  FFMA R7, R0, R6, R3 ;  /* 0x0000000600077223 */ /* 0x000fe20000000003 */
[----:B-1----:R-:W-:Y:S06]  /*0160*/  @!P0 BRA `(.L_x_9) ;  /* 0x00000000000c8947 */ /* 0x002fec0003800000 */
[----:B------:R-:W-:-:S07]  /*0170*/  MOV R4, 0x190 ;  /* 0x0000019000047802 */ /* 0x000fce0000000f00 */
[----:B------:R-:W-:Y:S05]  /*0180*/  CALL.REL.NOINC `($__internal_0_$__cuda_sm3x_div_rn_noftz_f32_slowpath) ;  /* 0x0000000000187944 */ /* 0x000fea0003c00000 */
[----:B------:R-:W-:-:S07]  /*0190*/  IMAD.MOV.U32 R7, RZ, RZ, R0 ;  /* 0x000000ffff077224 */ /* 0x000fce00078e0000 */
.L_x_9:
[----:B------:R-:W-:Y:S05]  /*01a0*/  BSYNC.RECONVERGENT B0 ;  /* 0x0000000000007941 */ /* 0x000fea0003800200 */
.L_x_8:
[----:B------:R-:W0:Y:S02]  /*01b0*/  LDC.64 R4, c[0x0][0x390] ;  /* 0x0000e400ff047b82 */ /* 0x000e240000000a00 */
[----:B0-----:R-:W-:-:S05]  /*01c0*/  IMAD.WIDE R2, R2, 0x4, R4 ;  /* 0x0000000402027825 */ /* 0x001fca00078e0204 */
[----:B------:R-:W-:Y:S01]  /*01d0*/  STG.E desc[UR4][R2.64], R7 ;  /* 0x0000000702007986 */ /* 0x000fe2000c101904 */
[----:B------:R-:W-:Y:S05]  /*01e0*/  EXIT ;  /* 0x000000000000794d */ /* 0x000fea0003800000 */
        .weak           $__internal_0_$__cuda_sm3x_div_rn_noftz_f32_slowpath
        .type           $__internal_0_$__cuda_sm3x_div_rn_noftz_f32_slowpath,@function
        .size           $__internal_0_$__cuda_sm3x_div_rn_noftz_f32_slowpath,(.L_x_37 - $__internal_0_$__cuda_sm3x_div_rn_noftz_f32_slowpath)
$__internal_0_$__cuda_sm3x_div_rn_noftz_f32_slowpath:
[----:B------:R-:W0:Y:S01]  /*01f0*/  LDC R3, c[0x0][0x380] ;  /* 0x0000e000ff037b82 */ /* 0x000e220000000800 */
[----:B------:R-:W-:Y:S01]  /*0200*/  SHF.R.U32.HI R0, RZ, 0x17, R5 ;  /* 0x00000017ff007819 */ /* 0x000fe20000011605 */
[----:B------:R-:W1:Y:S01]  /*0210*/  LDCU UR6, c[0x0][0x380] ;  /* 0x00007000ff0677ac */ /* 0x000e620008000800 */
[----:B------:R-:W-:Y:S02]  /*0220*/  BSSY.RECONVERGENT B1, `(.L_x_10) ;  /* 0x0000064000017945 */ /* 0x000fe40003800200 */
[----:B------:R-:W-:-:S05]  /*0230*/  LOP3.LUT R7, R0, 0xff, RZ, 0xc0, !PT ;  /* 0x000000ff00077812 */ /* 0x000fca00078ec0ff */
[----:B------:R-:W-:-:S05]  /*0240*/  VIADD R11, R7, 0xffffffff ;  /* 0xffffffff070b7836 */ /* 0x000fca0000000000 */
[----:B------:R-:W-:Y:S01]  /*0250*/  ISETP.GT.U32.AND P0, PT, R11, 0xfd, PT ;  /* 0x000000fd0b00780c */ /* 0x000fe20003f04070 */
[----:B-1----:R-:W-:Y:S01]  /*0260*/  IMAD.U32 R8, RZ, RZ, UR6 ;  /* 0x00000006ff087e24 */ /* 0x002fe2000f8e00ff */
[----:B0-----:R-:W-:-:S04]  /*0270*/  SHF.R.U32.HI R0, RZ, 0x17, R3 ;  /* 0x00000017ff007819 */ /* 0x001fc80000011603 */
[----:B------:R-:W-:-:S05]  /*0280*/  LOP3.LUT R6, R0, 0xff, RZ, 0xc0, !PT ;  /* 0x000000ff00067812 */ /* 0x000fca00078ec0ff */
[----:B------:R-:W-:-:S05]  /*0290*/  VIADD R10, R6, 0xffffffff ;  /* 0xffffffff060a7836 */ /* 0x000fca0000000000 */
[----:B------:R-:W-:-:S13]  /*02a0*/  ISETP.GT.U32.OR P0, PT, R10, 0xfd, P0 ;  /* 0x000000fd0a00780c */ /* 0x000fda0000704470 */
[----:B------:R-:W-:Y:S01]  /*02b0*/  @!P0 IMAD.MOV.U32 R9, RZ, RZ, RZ ;  /* 0x000000ffff098224 */ /* 0x000fe200078e00ff */
[----:B------:R-:W-:Y:S06]  /*02c0*/  @!P0 BRA `(.L_x_11) ;  /* 0x0000000000608947 */ /* 0x000fec0003800000 */
[----:B------:R-:W-:Y:S01]  /*02d0*/  FSETP.GTU.FTZ.AND P0, PT, |R3|, +INF , PT ;  /* 0x7f8000000300780b */ /* 0x000fe20003f1c200 */
[----:B------:R-:W-:Y:S01]  /*02e0*/  IMAD.MOV.U32 R0, RZ, RZ, R5 ;  /* 0x000000ffff007224 */ /* 0x000fe200078e0005 */
[----:B------:R-:W-:-:S04]  /*02f0*/  FSETP.GTU.FTZ.AND P1, PT, |R5|, +INF , PT ;  /* 0x7f8000000500780b */ /* 0x000fc80003f3c200 */
[----:B------:R-:W-:-:S13]  /*0300*/  PLOP3.LUT P0, PT, P0, P1, PT, 0xf8, 0x8f ;  /* 0x00000000008f781c */ /* 0x000fda0000703f70 */
[----:B------:R-:W-:Y:S05]  /*0310*/  @P0 BRA `(.L_x_12) ;  /* 0x00000004004c0947 */ /* 0x000fea0003800000 */
[----:B------:R-:W-:-:S13]  /*0320*/  LOP3.LUT P0, RZ, R5, 0x7fffffff, R8, 0xc8, !PT ;  /* 0x7fffffff05ff7812 */ /* 0x000fda000780c808 */
[----:B------:R-:W-:Y:S05]  /*0330*/  @!P0 BRA `(.L_x_13) ;  /* 0x00000004003c8947 */ /* 0x000fea0003800000 */
[C---:B------:R-:W-:Y:S02]  /*0340*/  FSETP.NEU.FTZ.AND P2, PT, |R3|.reuse, +INF , PT ;  /* 0x7f8000000300780b */ /* 0x040fe40003f5d200 */
[----:B------:R-:W-:Y:S02]  /*0350*/  FSETP.NEU.FTZ.AND P1, PT, |R0|, +INF , PT ;  /* 0x7f8000000000780b */ /* 0x000fe40003f3d200 */
[----:B------:R-:W-:-:S11]  /*0360*/  FSETP.NEU.FTZ.AND P0, PT, |R3|, +INF , PT ;  /* 0x7f8000000300780b */ /* 0x000fd60003f1d200 */
[----:B------:R-:W-:Y:S05]  /*0370*/  @!P1 BRA !P2, `(.L_x_13) ;  /* 0x00000004002c9947 */ /* 0x000fea0005000000 */
[----:B------:R-:W-:-:S04]  /*0380*/  LOP3.LUT P2, RZ, R8, 0x7fffffff, RZ, 0xc0, !PT ;  /* 0x7fffffff08ff7812 */ /* 0x000fc8000784c0ff */
[----:B------:R-:W-:-:S13]  /*0390*/  PLOP3.LUT P1, PT, P1, P2, PT, 0x2f, 0xf2 ;  /* 0x0000000000f2781c */ /* 0x000fda0000f24577 */
[----:B------:R-:W-:Y:S05]  /*03a0*/  @P1 BRA `(.L_x_14) ;  /* 0x0000000400181947 */ /* 0x000fea0003800000 */
[----:B------:R-:W-:-:S04]  /*03b0*/  LOP3.LUT P1, RZ, R5, 0x7fffffff, RZ, 0xc0, !PT ;  /* 0x7fffffff05ff7812 */ /* 0x000fc8000782c0ff */
[----:B------:R-:W-:-:S13]  /*03c0*/  PLOP3.LUT P0, PT, P0, P1, PT, 0x2f, 0xf2 ;  /* 0x0000000000f2781c */ /* 0x000fda0000702577 */
[----:B------:R-:W-:Y:S05]  /*03d0*/  @P0 BRA `(.L_x_15) ;  /* 0x0000000400000947 */ /* 0x000fea0003800000 */
[----:B------:R-:W-:Y:S02]  /*03e0*/  ISETP.GE.AND P0, PT, R10, RZ, PT ;  /* 0x000000ff0a00720c */ /* 0x000fe40003f06270 */
[----:B------:R-:W-:-:S11]  /*03f0*/  ISETP.GE.AND P1, PT, R11, RZ, PT ;  /* 0x000000ff0b00720c */ /* 0x000fd60003f26270 */
[----:B------:R-:W-:Y:S02]  /*0400*/  @P0 IMAD.MOV.U32 R9, RZ, RZ, RZ ;  /* 0x000000ffff090224 */ /* 0x000fe400078e00ff */
[----:B------:R-:W-:Y:S01]  /*0410*/  @!P0 FFMA R8, R3, 1.84467440737095516160e+19, RZ ;  /* 0x5f80000003088823 */ /* 0x000fe200000000ff */
[----:B------:R-:W-:Y:S02]  /*0420*/  @!P0 IMAD.MOV.U32 R9, RZ, RZ, -0x40 ;  /* 0xffffffc0ff098424 */ /* 0x000fe400078e00ff */
[----:B------:R-:W-:Y:S02]  /*0430*/  @!P1 FFMA R5, R0, 1.84467440737095516160e+19, RZ ;  /* 0x5f80000000059823 */ /* 0x000fe400000000ff */
[----:B------:R-:W-:-:S07]  /*0440*/  @!P1 VIADD R9, R9, 0x40 ;  /* 0x0000004009099836 */ /* 0x000fce0000000000 */
.L_x_11:
[----:B------:R-:W-:Y:S01]  /*0450*/  LEA R0, R7, 0xc0800000, 0x17 ;  /* 0xc080000007007811 */ /* 0x000fe200078eb8ff */
[----:B------:R-:W-:Y:S01]  /*0460*/  VIADD R6, R6, 0xffffff81 ;  /* 0xffffff8106067836 */ /* 0x000fe20000000000 */
[----:B------:R-:W-:Y:S03]  /*0470*/  BSSY.RECONVERGENT B2, `(.L_x_16) ;  /* 0x0000035000027945 */ /* 0x000fe60003800200 */
[----:B------:R-:W-:Y:S02]  /*0480*/  IMAD.IADD R5, R5, 0x1, -R0 ;  /* 0x0000000105057824 */ /* 0x000fe400078e0a00 */
[C---:B------:R-:W-:Y:S01]  /*0490*/  IMAD R0, R6.reuse, -0x800000, R8 ;  /* 0xff80000006007824 */ /* 0x040fe200078e0208 */
[----:B------:R-:W-:Y:S01]  /*04a0*/  IADD3 R6, PT, PT, R6, 0x7f, -R7 ;  /* 0x0000007f06067810 */ /* 0x000fe20007ffe807 */
[----:B------:R-:W0:Y:S01]  /*04b0*/  MUFU.RCP R3, R5 ;  /* 0x0000000500037308 */ /* 0x000e220000001000 */
[----:B------:R-:W-:-:S03]  /*04c0*/  FADD.FTZ R11, -R5, -RZ ;  /* 0x800000ff050b7221 */ /* 0x000fc60000010100 */
[----:B------:R-:W-:Y:S02]  /*04d0*/  IMAD.IADD R6, R6, 0x1, R9 ;  /* 0x0000000106067824 */ /* 0x000fe400078e0209 */
[----:B0-----:R-:W-:-:S04]  /*04e0*/  FFMA R10, R3, R11, 1 ;  /* 0x3f800000030a7423 */ /* 0x001fc8000000000b */
[----:B------:R-:W-:-:S04]  /*04f0*/  FFMA R10, R3, R10, R3 ;  /* 0x0000000a030a7223 */ /* 0x000fc80000000003 */
[----:B------:R-:W-:-:S04]  /*0500*/  FFMA R3, R0, R10, RZ ;  /* 0x0000000a00037223 */ /* 0x000fc800000000ff */
[----:B------:R-:W-:-:S04]  /*0510*/  FFMA R8, R11, R3, R0 ;  /* 0x000000030b087223 */ /* 0x000fc80000000000 */
[----:B------:R-:W-:-:S04]  /*0520*/  FFMA R13, R10, R8, R3 ;  /* 0x000000080a0d7223 */ /* 0x000fc80000000003 */
[----:B------:R-:W-:-:S04]  /*0530*/  FFMA R8, R11, R13, R0 ;  /* 0x0000000d0b087223 */ /* 0x000fc80000000000 */
[----:B------:R-:W-:-:S05]  /*0540*/  FFMA R0, R10, R8, R13 ;  /* 0x000000080a007223 */ /* 0x000fca000000000d */
[----:B------:R-:W-:-:S04]  /*0550*/  SHF.R.U32.HI R3, RZ, 0x17, R0 ;  /* 0x00000017ff037819 */ /* 0x000fc80000011600 */
[----:B------:R-:W-:-:S05]  /*0560*/  LOP3.LUT R3, R3, 0xff, RZ, 0xc0, !PT ;  /* 0x000000ff03037812 */ /* 0x000fca00078ec0ff */
[----:B------:R-:W-:-:S04]  /*0570*/  IMAD.IADD R7, R3, 0x1, R6 ;  /* 0x0000000103077824 */ /* 0x000fc800078e0206 */
[----:B------:R-:W-:-:S05]  /*0580*/  VIADD R3, R7, 0xffffffff ;  /* 0xffffffff07037836 */ /* 0x000fca0000000000 */
[----:B------:R-:W-:-:S13]  /*0590*/  ISETP.GE.U32.AND P0, PT, R3, 0xfe, PT ;  /* 0x000000fe0300780c */ /* 0x000fda0003f06070 */
[----:B------:R-:W-:Y:S05]  /*05a0*/  @!P0 BRA `(.L_x_17) ;  /* 0x0000000000808947 */ /* 0x000fea0003800000 */
[----:B------:R-:W-:-:S13]  /*05b0*/  ISETP.GT.AND P0, PT, R7, 0xfe, PT ;  /* 0x000000fe0700780c */ /* 0x000fda0003f04270 */
[----:B------:R-:W-:Y:S05]  /*05c0*/  @P0 BRA `(.L_x_18) ;  /* 0x00000000006c0947 */ /* 0x000fea0003800000 */
[----:B------:R-:W-:-:S13]  /*05d0*/  ISETP.GE.AND P0, PT, R7, 0x1, PT ;  /* 0x000000010700780c */ /* 0x000fda0003f06270 */
[----:B------:R-:W-:Y:S05]  /*05e0*/  @P0 BRA `(.L_x_19) ;  /* 0x0000000000740947 */ /* 0x000fea0003800000 */
[----:B------:R-:W-:Y:S02]  /*05f0*/  ISETP.GE.AND P0, PT, R7, -0x18, PT ;  /* 0xffffffe80700780c */ /* 0x000fe40003f06270 */
[----:B------:R-:W-:-:S11]  /*0600*/  LOP3.LUT R0, R0, 0x80000000, RZ, 0xc0, !PT ;  /* 0x8000000000007812 */ /* 0x000fd600078ec0ff */
[----:B------:R-:W-:Y:S05]  /*0610*/  @!P0 BRA `(.L_x_19) ;  /* 0x0000000000688947 */ /* 0x000fea0003800000 */
[CCC-:B------:R-:W-:Y:S01]  /*0620*/  FFMA.RZ R3, R10.reuse, R8.reuse, R13.reuse ;  /* 0x000000080a037223 */ /* 0x1c0fe2000000c00d */
[CCC-:B------:R-:W-:Y:S01]  /*0630*/  FFMA.RM R6, R10.reuse, R8.reuse, R13.reuse ;  /* 0x000000080a067223 */ /* 0x1c0fe2000000400d */
[C---:B------:R-:W-:Y:S02]  /*0640*/  ISETP.NE.AND P2, PT, R7.reuse, RZ, PT ;  /* 0x000000ff0700720c */ /* 0x040fe40003f45270 */
[----:B------:R-:W-:Y:S02]  /*0650*/  ISETP.NE.AND P1, PT, R7, RZ, PT ;  /* 0x000000ff0700720c */ /* 0x000fe40003f25270 */
[----:B------:R-:W-:Y:S01]  /*0660*/  LOP3.LUT R5, R3, 0x7fffff, RZ, 0xc0, !PT ;  /* 0x007fffff03057812 */ /* 0x000fe200078ec0ff */
[----:B------:R-:W-:Y:S01]  /*0670*/  FFMA.RP R3, R10, R8, R13 ;  /* 0x000000080a037223 */ /* 0x000fe2000000800d */
[----:B------:R-:W-:Y:S02]  /*0680*/  VIADD R8, R7, 0x20 ;  /* 0x0000002007087836 */ /* 0x000fe40000000000 */
[----:B------:R-:W-:Y:S01]  /*0690*/  LOP3.LUT R5, R5, 0x800000, RZ, 0xfc, !PT ;  /* 0x0080000005057812 */ /* 0x000fe200078efcff */
[----:B------:R-:W-:Y:S01]  /*06a0*/  IMAD.MOV R7, RZ, RZ, -R7 ;  /* 0x000000ffff077224 */ /* 0x000fe200078e0a07 */
[----:B------:R-:W-:-:S02]  /*06b0*/  FSETP.NEU.FTZ.AND P0, PT, R3, R6, PT ;  /* 0x000000060300720b */ /* 0x000fc40003f1d000 */
[----:B------:R-:W-:Y:S02]  /*06c0*/  SHF.L.U32 R8, R5, R8, RZ ;  /* 0x0000000805087219 */ /* 0x000fe400000006ff */
[----:B------:R-:W-:Y:S02]  /*06d0*/  SEL R6, R7, RZ, P2 ;  /* 0x000000ff07067207 */ /* 0x000fe40001000000 */
[----:B------:R-:W-:Y:S02]  /*06e0*/  ISETP.NE.AND P1, PT, R8, RZ, P1 ;  /* 0x000000ff0800720c */ /* 0x000fe40000f25270 */
[----:B------:R-:W-:Y:S02]  /*06f0*/  SHF.R.U32.HI R6, RZ, R6, R5 ;  /* 0x00000006ff067219 */ /* 0x000fe40000011605 */
[----:B------:R-:W-:Y:S02]  /*0700*/  PLOP3.LUT P0, PT, P0, P1, PT, 0xf8, 0x8f ;  /* 0x00000000008f781c */ /* 0x000fe40000703f70 */
[----:B------:R-:W-:-:S02]  /*0710*/  SHF.R.U32.HI R8, RZ, 0x1, R6 ;  /* 0x00000001ff087819 */ /* 0x000fc40000011606 */
[----:B------:R-:W-:-:S04]  /*0720*/  SEL R3, RZ, 0x1, !P0 ;  /* 0x00000001ff037807 */ /* 0x000fc80004000000 */
[----:B------:R-:W-:-:S04]  /*0730*/  LOP3.LUT R3, R3, 0x1, R8, 0xf8, !PT ;  /* 0x0000000103037812 */ /* 0x000fc800078ef808 */
[----:B------:R-:W-:-:S05]  /*0740*/  LOP3.LUT R3, R3, R6, RZ, 0xc0, !PT ;  /* 0x0000000603037212 */ /* 0x000fca00078ec0ff */
[----:B------:R-:W-:-:S05]  /*0750*/  IMAD.IADD R3, R8, 0x1, R3 ;  /* 0x0000000108037824 */ /* 0x000fca00078e0203 */
[----:B------:R-:W-:Y:S01]  /*0760*/  LOP3.LUT R0, R3, R0, RZ, 0xfc, !PT ;  /* 0x0000000003007212 */ /* 0x000fe200078efcff */
[----:B------:R-:W-:Y:S06]  /*0770*/  BRA `(.L_x_19) ;  /* 0x0000000000107947 */ /* 0x000fec0003800000 */
.L_x_18:
[----:B------:R-:W-:-:S04]  /*0780*/  LOP3.LUT R0, R0, 0x80000000, RZ, 0xc0, !PT ;  /* 0x8000000000007812 */ /* 0x000fc800078ec0ff */
[----:B------:R-:W-:Y:S01]  /*0790*/  LOP3.LUT R0, R0, 0x7f800000, RZ, 0xfc, !PT ;  /* 0x7f80000000007812 */ /* 0x000fe200078efcff */
[----:B------:R-:W-:Y:S06]  /*07a0*/  BRA `(.L_x_19) ;  /* 0x0000000000047947 */ /* 0x000fec0003800000 */
.L_x_17:
[----:B------:R-:W-:-:S07]  /*07b0*/  IMAD R0, R6, 0x800000, R0 ;  /* 0x0080000006007824 */ /* 0x000fce00078e0200 */
.L_x_19:
[----:B------:R-:W-:Y:S05]  /*07c0*/  BSYNC.RECONVERGENT B2 ;  /* 0x0000000000027941 */ /* 0x000fea0003800200 */
.L_x_16:
[----:B------:R-:W-:Y:S05]  /*07d0*/  BRA `(.L_x_20) ;  /* 0x0000000000207947 */ /* 0x000fea0003800000 */
.L_x_15:
[----:B------:R-:W-:-:S04]  /*07e0*/  LOP3.LUT R0, R5, 0x80000000, R8, 0x48, !PT ;  /* 0x8000000005007812 */ /* 0x000fc800078e4808 */
[----:B------:R-:W-:Y:S01]  /*07f0*/  LOP3.LUT R0, R0, 0x7f800000, RZ, 0xfc, !PT ;  /* 0x7f80000000007812 */ /* 0x000fe200078efcff */
[----:B------:R-:W-:Y:S06]  /*0800*/  BRA `(.L_x_20) ;  /* 0x0000000000147947 */ /* 0x000fec0003800000 */
.L_x_14:
[----:B------:R-:W-:Y:S01]  /*0810*/  LOP3.LUT R0, R5, 0x80000000, R8, 0x48, !PT ;  /* 0x8000000005007812 */ /* 0x000fe200078e4808 */
[----:B------:R-:W-:Y:S06]  /*0820*/  BRA `(.L_x_20) ;  /* 0x00000000000c7947 */ /* 0x000fec0003800000 */
.L_x_13:
[----:B------:R-:W0:Y:S01]  /*0830*/  MUFU.RSQ R0, -QNAN ;  /* 0xffc0000000007908 */ /* 0x000e220000001400 */
[----:B------:R-:W-:Y:S05]  /*0840*/  BRA `(.L_x_20) ;  /* 0x0000000000047947 */ /* 0x000fea0003800000 */
.L_x_12:
[----:B------:R-:W-:-:S07]  /*0850*/  FADD.FTZ R0, R0, R3 ;  /* 0x0000000300007221 */ /* 0x000fce0000010000 */
.L_x_20:
[----:B------:R-:W-:Y:S05]  /*0860*/  BSYNC.RECONVERGENT B1 ;  /* 0x0000000000017941 */ /* 0x000fea0003800200 */
.L_x_10:
[----:B------:R-:W-:-:S04]  /*0870*/  IMAD.MOV.U32 R5, RZ, RZ, 0x0 ;  /* 0x00000000ff057424 */ /* 0x000fc800078e00ff */
[----:B0-----:R-:W-:Y:S05]  /*0880*/  RET.REL.NODEC R4 `(_Z15vec_reverse_divfPfS_i) ;  /* 0xfffffff404dc7950 */ /* 0x001fea0003c3ffff */
.L_x_21:
        /* <DEDUP_REMOVED lines=15> */
.L_x_37:


//--------------------- .text._Z7vec_divfPfS_i    --------------------------
	.section	.text._Z7vec_divfPfS_i,"ax",@progbits
	.align	128
        .global         _Z7vec_divfPfS_i
        .type           _Z7vec_divfPfS_i,@function
        .size           _Z7vec_divfPfS_i,(.L_x_38 - _Z7vec_divfPfS_i)
        .other          _Z7vec_divfPfS_i,@"STO_CUDA_ENTRY STV_DEFAULT"
_Z7vec_divfPfS_i:
.text._Z7vec_divfPfS_i:
        /* <DEDUP_REMOVED lines=9> */
[----:B------:R-:W1:Y:S07]  /*0090*/  LDCU.64 UR4, c[0x0][0x358] ;  /* 0x00006b00ff0477ac */ /* 0x000e6e0008000a00 */
[----:B------:R-:W2:Y:S01]  /*00a0*/  LDC R9, c[0x0][0x380] ;  /* 0x0000e000ff097b82 */ /* 0x000ea20000000800 */
[----:B0-----:R-:W-:-:S05]  /*00b0*/  IMAD.WIDE R4, R2, 0x4, R4 ;  /* 0x0000000402047825 */ /* 0x001fca00078e0204 */
[----:B-1----:R-:W3:Y:S01]  /*00c0*/  LDG.E R0, desc[UR4][R4.64] ;  /* 0x0000000404007981 */ /* 0x002ee2000c1e1900 */
[----:B------:R-:W-:Y:S01]  /*00d0*/  BSSY.RECONVERGENT B0, `(.L_x_22) ;  /* 0x000000c000007945 */ /* 0x000fe20003800200 */
[----:B--2---:R-:W0:Y:S02]  /*00e0*/  MUFU.RCP R3, R9 ;  /* 0x0000000900037308 */ /* 0x004e240000001000 */
[----:B0-----:R-:W-:-:S04]  /*00f0*/  FFMA R6, R3, -R9, 1 ;  /* 0x3f80000003067423 */ /* 0x001fc80000000809 */
[----:B------:R-:W-:Y:S02]  /*0100*/  FFMA R3, R3, R6, R3 ;  /* 0x0000000603037223 */ /* 0x000fe40000000003 */
[----:B---3--:R-:W0:Y:S02]  /*0110*/  FCHK P0, R0, R9 ;  /* 0x0000000900007302 */ /* 0x008e240000000000 */
[----:B------:R-:W-:-:S04]  /*0120*/  FFMA R6, R0, R3, RZ ;  /* 0x0000000300067223 */ /* 0x000fc800000000ff */
[----:B------:R-:W-:-:S04]  /*0130*/  FFMA R7, R6, -R9, R0 ;  /* 0x8000000906077223 */ /* 0x000fc80000000000 */
[----:B------:R-:W-:Y:S01]  /*0140*/  FFMA R7, R3, R7, R6 ;  /* 0x0000000703077223 */ /* 0x000fe20000000006 */
[----:B0-----:R-:W-:Y:S06]  /*0150*/  @!P0 BRA `(.L_x_23) ;  /* 0x00000000000c8947 */ /* 0x001fec0003800000 */
[----:B------:R-:W-:-:S07]  /*0160*/  MOV R4, 0x180 ;  /* 0x0000018000047802 */ /* 0x000fce0000000f00 */
[----:B------:R-:W-:Y:S05]  /*0170*/  CALL.REL.NOINC `($__internal_1_$__cuda_sm3x_div_rn_noftz_f32_slowpath) ;  /* 0x0000000000187944 */ /* 0x000fea0003c00000 */
[----:B------:R-:W-:-:S07]  /*0180*/  IMAD.MOV.U32 R7, RZ, RZ, R0 ;  /* 0x000000ffff077224 */ /* 0x000fce00078e0000 */
.L_x_23:
[----:B------:R-:W-:Y:S05]  /*0190*/  BSYNC.RECONVERGENT B0 ;  /* 0x0000000000007941 */ /* 0x000fea0003800200 */
.L_x_22:
[----:B------:R-:W0:Y:S02]  /*01a0*/  LDC.64 R4, c[0x0][0x390] ;  /* 0x0000e400ff047b82 */ /* 0x000e240000000a00 */
[----:B0-----:R-:W-:-:S05]  /*01b0*/  IMAD.WIDE R2, R2, 0x4, R4 ;  /* 0x0000000402027825 */ /* 0x001fca00078e0204 */
[----:B------:R-:W-:Y:S01]  /*01c0*/  STG.E desc[UR4][R2.64], R7 ;  /* 0x0000000702007986 */ /* 0x000fe2000c101904 */
[----:B------:R-:W-:Y:S05]  /*01d0*/  EXIT ;  /* 0x000000000000794d */ /* 0x000fea0003800000 */
        .weak           $__internal_1_$__cuda_sm3x_div_rn_noftz_f32_slowpath
        .type           $__internal_1_$__cuda_sm3x_div_rn_noftz_f32_slowpath,@function
        .size           $__internal_1_$__cuda_sm3x_div_rn_noftz_f32_slowpath,(.L_x_38 - $__internal_1_$__cuda_sm3x_div_rn_noftz_f32_slowpath)
$__internal_1_$__cuda_sm3x_div_rn_noftz_f32_slowpath:
[----:B------:R-:W0:Y:S01]  /*01e0*/  LDC R3, c[0x0][0x380] ;  /* 0x0000e000ff037b82 */ /* 0x000e220000000800 */
[--C-:B------:R-:W-:Y:S01]  /*01f0*/  SHF.R.U32.HI R5, RZ, 0x17, R0.reuse ;  /* 0x00000017ff057819 */ /* 0x100fe20000011600 */
[----:B------:R-:W1:Y:S01]  /*0200*/  LDCU UR6, c[0x0][0x380] ;  /* 0x00007000ff0677ac */ /* 0x000e620008000800 */
[----:B------:R-:W-:Y:S01]  /*0210*/  BSSY.RECONVERGENT B1, `(.L_x_24) ;  /* 0x0000064000017945 */ /* 0x000fe20003800200 */
[----:B------:R-:W-:Y:S01]  /*0220*/  IMAD.MOV.U32 R7, RZ, RZ, R0 ;  /* 0x000000ffff077224 */ /* 0x000fe200078e0000 */
[----:B------:R-:W-:-:S05]  /*0230*/  LOP3.LUT R5, R5, 0xff, RZ, 0xc0, !PT ;  /* 0x000000ff05057812 */ /* 0x000fca00078ec0ff */
[----:B------:R-:W-:Y:S02]  /*0240*/  VIADD R10, R5, 0xffffffff ;  /* 0xffffffff050a7836 */ /* 0x000fe40000000000 */
[----:B-1----:R-:W-:Y:S01]  /*0250*/  IMAD.U32 R8, RZ, RZ, UR6 ;  /* 0x00000006ff087e24 */ /* 0x002fe2000f8e00ff */
[----:B0-----:R-:W-:-:S04]  /*0260*/  SHF.R.U32.HI R6, RZ, 0x17, R3 ;  /* 0x00000017ff067819 */ /* 0x001fc80000011603 */
[----:B------:R-:W-:-:S05]  /*0270*/  LOP3.LUT R6, R6, 0xff, RZ, 0xc0, !PT ;  /* 0x000000ff06067812 */ /* 0x000fca00078ec0ff */
[----:B------:R-:W-:-:S05]  /*0280*/  VIADD R11, R6, 0xffffffff ;  /* 0xffffffff060b7836 */ /* 0x000fca0000000000 */
[----:B------:R-:W-:-:S04]  /*0290*/  ISETP.GT.U32.AND P0, PT, R11, 0xfd, PT ;  /* 0x000000fd0b00780c */ /* 0x000fc80003f04070 */
[----:B------:R-:W-:-:S13]  /*02a0*/  ISETP.GT.U32.OR P0, PT, R10, 0xfd, P0 ;  /* 0x000000fd0a00780c */ /* 0x000fda0000704470 */
[----:B------:R-:W-:Y:S01]  /*02b0*/  @!P0 IMAD.MOV.U32 R9, RZ, RZ, RZ ;  /* 0x000000ffff098224 */ /* 0x000fe200078e00ff */
[----:B------:R-:W-:Y:S06]  /*02c0*/  @!P0 BRA `(.L_x_25) ;  /* 0x00000000005c8947 */ /* 0x000fec0003800000 */
[----:B------:R-:W-:Y:S02]  /*02d0*/  FSETP.GTU.FTZ.AND P1, PT, |R3|, +INF , PT ;  /* 0x7f8000000300780b */ /* 0x000fe40003f3c200 */
        /* <DEDUP_REMOVED lines=22> */
.L_x_25:
[----:B------:R-:W-:Y:S01]  /*0440*/  LEA R3, R6, 0xc0800000, 0x17 ;  /* 0xc080000006037811 */ /* 0x000fe200078eb8ff */
[----:B------:R-:W-:Y:S01]  /*0450*/  VIADD R5, R5, 0xffffff81 ;  /* 0xffffff8105057836 */ /* 0x000fe20000000000 */
[----:B------:R-:W-:Y:S03]  /*0460*/  BSSY.RECONVERGENT B2, `(.L_x_30) ;  /* 0x0000035000027945 */ /* 0x000fe60003800200 */
[----:B------:R-:W-:Y:S01]  /*0470*/  IMAD.IADD R3, R8, 0x1, -R3 ;  /* 0x0000000108037824 */ /* 0x000fe200078e0a03 */
[C---:B------:R-:W-:Y:S01]  /*0480*/  IADD3 R6, PT, PT, R5.reuse, 0x7f, -R6 ;  /* 0x0000007f05067810 */ /* 0x040fe20007ffe806 */
[----:B------:R-:W-:Y:S02]  /*0490*/  IMAD R0, R5, -0x800000, R7 ;  /* 0xff80000005007824 */ /* 0x000fe400078e0207 */
[----:B------:R-:W0:Y:S01]  /*04a0*/  MUFU.RCP R8, R3 ;  /* 0x0000000300087308 */ /* 0x000e220000001000 */
[----:B------:R-:W-:Y:S01]  /*04b0*/  FADD.FTZ R11, -R3, -RZ ;  /* 0x800000ff030b7221 */ /* 0x000fe20000010100 */
[----:B------:R-:W-:-:S03]  /*04c0*/  IMAD.IADD R6, R6, 0x1, R9 ;  /* 0x0000000106067824 */ /* 0x000fc600078e0209 */
        /* <DEDUP_REMOVED lines=42> */
.L_x_32:
[----:B------:R-:W-:-:S04]  /*0770*/  LOP3.LUT R0, R0, 0x80000000, RZ, 0xc0, !PT ;  /* 0x8000000000007812 */ /* 0x000fc800078ec0ff */
[----:B------:R-:W-:Y:S01]  /*0780*/  LOP3.LUT R0, R0, 0x7f800000, RZ, 0xfc, !PT ;  /* 0x7f80000000007812 */ /* 0x000fe200078efcff */
[----:B------:R-:W-:Y:S06]  /*0790*/  BRA `(.L_x_33) ;  /* 0x0000000000047947 */ /* 0x000fec0003800000 */
.L_x_31:
[----:B------:R-:W-:-:S07]  /*07a0*/  IMAD R0, R6, 0x800000, R0 ;  /* 0x0080000006007824 */ /* 0x000fce00078e0200 */
.L_x_33:
[----:B------:R-:W-:Y:S05]  /*07b0*/  BSYNC.RECONVERGENT B2 ;  /* 0x0000000000027941 */ /* 0x000fea0003800200 */
.L_x_30:
[----:B------:R-:W-:Y:S05]  /*07c0*/  BRA `(.L_x_34) ;  /* 0x0000000000207947 */ /* 0x000fea0003800000 */
.L_x_29:
[----:B------:R-:W-:-:S04]  /*07d0*/  LOP3.LUT R0, R8, 0x80000000, R7, 0x48, !PT ;  /* 0x8000000008007812 */ /* 0x000fc800078e4807 */
[----:B------:R-:W-:Y:S01]  /*07e0*/  LOP3.LUT R0, R0, 0x7f800000, RZ, 0xfc, !PT ;  /* 0x7f80000000007812 */ /* 0x000fe200078efcff */
[----:B------:R-:W-:Y:S06]  /*07f0*/  BRA `(.L_x_34) ;  /* 0x0000000000147947 */ /* 0x000fec0003800000 */
.L_x_28:
[----:B------:R-:W-:Y:S01]  /*0800*/  LOP3.LUT R0, R8, 0x80000000, R7, 0x48, !PT ;  /* 0x8000000008007812 */ /* 0x000fe200078e4807 */
[----:B------:R-:W-:Y:S06]  /*0810*/  BRA `(.L_x_34) ;  /* 0x00000000000c7947 */ /* 0x000fec0003800000 */
.L_x_27:
[----:B------:R-:W0:Y:S01]  /*0820*/  MUFU.RSQ R0, -QNAN ;  /* 0xffc0000000007908 */ /* 0x000e220000001400 */
[----:B------:R-:W-:Y:S05]  /*0830*/  BRA `(.L_x_34) ;  /* 0x0000000000047947 */ /* 0x000fea0003800000 */
.L_x_26:
[----:B------:R-:W-:-:S07]  /*0840*/  FADD.FTZ R0, R0, R3 ;  /* 0x0000000300007221 */ /* 0x000fce0000010000 */
.L_x_34:
[----:B------:R-:W-:Y:S05]  /*0850*/  BSYNC.RECONVERGENT B1 ;  /* 0x0000000000017941 */ /* 0x000fea0003800200 */
.L_x_24:
[----:B------:R-:W-:-:S04]  /*0860*/  IMAD.MOV.U32 R5, RZ, RZ, 0x0 ;  /* 0x00000000ff057424 */ /* 0x000fc800078e00ff */
[----:B0-----:R-:W-:Y:S05]  /*0870*/  RET.REL.NODEC R4 `(_Z7vec_divfPfS_i) ;  /* 0xfffffff404e07950 */ /* 0x001fea0003c3ffff */
.L_x_35:
        /* <DEDUP_REMOVED lines=16> */
.L_x_38:


//--------------------- .text._Z8vec_multfPfS_i   --------------------------
	.section	.text._Z8vec_multfPfS_i,"ax",@progbits
	.align	128
        .global         _Z8vec_multfPfS_i
        .type           _Z8vec_multfPfS_i,@function
        .size           _Z8vec_multfPfS_i,(.L_x_49 - _Z8vec_multfPfS_i)
        .other          _Z8vec_multfPfS_i,@"STO_CUDA_ENTRY STV_DEFAULT"
_Z8vec_multfPfS_i:
.text._Z8vec_multfPfS_i:
        /* <DEDUP_REMOVED lines=15> */
[----:B--2---:R-:W-:-:S05]  /*00f0*/  FMUL R7, R2, UR6 ;  /* 0x0000000602077c20 */ /* 0x004fca0008400000 */
[----:B------:R-:W-:Y:S01]  /*0100*/  STG.E desc[UR4][R4.64], R7 ;  /* 0x0000000704007986 */ /* 0x000fe2000c101904 */
[----:B------:R-:W-:Y:S05]  /*0110*/  EXIT ;  /* 0x000000000000794d */ /* 0x000fea0003800000 */
.L_x_36:
        /* <DEDUP_REMOVED lines=14> */
.L_x_49:


//--------------------- .nv.shared.reserved.0     --------------------------
	.section	.nv.shared.reserved.0,"aw",@nobits
	.weak		__nv_reservedSMEM_offset_0_alias
	.size		__nv_reservedSMEM_offset_0_alias, 0, 64
	.other		__nv_reservedSMEM_offset_0_alias,@"STO_CUDA_RESERVED_SHARED STV_DEFAULT"
__nv_reservedSMEM_offset_0_alias:
	.zero		0
	.zero		64


//--------------------- .nv.constant0._Z12vec_minor_eqfPfS_i --------------------------
	.section	.nv.constant0._Z12vec_minor_eqfPfS_i,"a",@progbits
	.sectionflags	@""
	.align	4
.nv.constant0._Z12vec_minor_eqfPfS_i:
	.zero		924


//--------------------- .nv.constant0._Z9vec_minorfPfS_i --------------------------
	.section	.nv.constant0._Z9vec_minorfPfS_i,"a",@progbits
	.sectionflags	@""
	.align	4
.nv.constant0._Z9vec_minorfPfS_i:
	.zero		924


//--------------------- .nv.constant0._Z13vec_higher_eqfPfS_i --------------------------
	.section	.nv.constant0._Z13vec_higher_eqfPfS_i,"a",@progbits
	.sectionflags	@""
	.align	4
.nv.constant0._Z13vec_higher_eqfPfS_i:
	.zero		924


//--------------------- .nv.constant0._Z10vec_higherfPfS_i --------------------------
	.section	.nv.constant0._Z10vec_higherfPfS_i,"a",@progbits
	.sectionflags	@""
	.align	4
.nv.constant0._Z10vec_higherfPfS_i:
	.zero		924


//--------------------- .nv.constant0._Z8vec_difffPfS_i --------------------------
	.section	.nv.constant0._Z8vec_difffPfS_i,"a",@progbits
	.sectionflags	@""
	.align	4
.nv.constant0._Z8vec_difffPfS_i:
	.zero		924


//--------------------- .nv.constant0._Z9vec_equalfPfS_i --------------------------
	.section	.nv.constant0._Z9vec_equalfPfS_i,"a",@progbits
	.sectionflags	@""
	.align	4
.nv.constant0._Z9vec_equalfPfS_i:
	.zero		924


//--------------------- .nv.constant0._Z7vec_subfPfS_i --------------------------
	.section	.nv.constant0._Z7vec_subfPfS_i,"a",@progbits
	.sectionflags	@""
	.align	4
.nv.constant0._Z7vec_subfPfS_i:
	.zero		924


//--------------------- .nv.constant0._Z7vec_addfPfS_i --------------------------
	.section	.nv.constant0._Z7vec_addfPfS_i,"a",@progbits
	.sectionflags	@""
	.align	4
.nv.constant0._Z7vec_addfPfS_i:
	.zero		924


//--------------------- .nv.constant0._Z15vec_reverse_divfPfS_i --------------------------
	.section	.nv.constant0._Z15vec_reverse_divfPfS_i,"a",@progbits
	.sectionflags	@""
	.align	4
.nv.constant0._Z15vec_reverse_divfPfS_i:
	.zero		924


//--------------------- .nv.constant0._Z7vec_divfPfS_i --------------------------
	.section	.nv.constant0._Z7vec_divfPfS_i,"a",@progbits
	.sectionflags	@""
	.align	4
.nv.constant0._Z7vec_divfPfS_i:
	.zero		924


//--------------------- .nv.constant0._Z8vec_multfPfS_i --------------------------
	.section	.nv.constant0._Z8vec_multfPfS_i,"a",@progbits
	.sectionflags	@""
	.align	4
.nv.constant0._Z8vec_multfPfS_i:
	.zero		924


//--------------------- SYMBOLS --------------------------

	.type		.nv.reservedSmem.offset0,@object
	.size		.nv.reservedSmem.offset0,0x4
